// auto-generated by cutlass_sweep.gemm — config: {"arch": "sm_90", "cluster_m": 1, "cluster_n": 2, "dtype": "tf32", "dtype_b": "tf32", "layout": "nt", "stages": 0, "tile_k": 64, "tile_m": 64, "tile_n": 128}
#include "cutlass/cutlass.h"
#include "cutlass/gemm/collective/collective_builder.hpp"
#include "cutlass/gemm/device/gemm_universal_adapter.h"
#include "cutlass/gemm/kernel/gemm_universal.hpp"
#include "cutlass/epilogue/collective/collective_builder.hpp"

using ElemA = cutlass::tfloat32_t;
using ElemB = cutlass::tfloat32_t;
using ElemCD = cutlass::tfloat32_t;
using Acc  = float;
using TileShape    = cute::Shape<cute::_64, cute::_128, cute::_64>;
using ClusterShape = cute::Shape<cute::_1, cute::_2, cute::_1>;

using CollectiveEpilogue = typename cutlass::epilogue::collective::CollectiveBuilder<
    cutlass::arch::Sm90, cutlass::arch::OpClassTensorOp,
    TileShape, ClusterShape,
    cutlass::epilogue::collective::EpilogueTileAuto,
    Acc, Acc,
    ElemCD, cutlass::layout::RowMajor, 128 / cutlass::sizeof_bits<ElemCD>::value,
    ElemCD, cutlass::layout::RowMajor, 128 / cutlass::sizeof_bits<ElemCD>::value,
    cutlass::epilogue::collective::EpilogueScheduleAuto
  >::CollectiveOp;

using CollectiveMainloop = typename cutlass::gemm::collective::CollectiveBuilder<
    cutlass::arch::Sm90, cutlass::arch::OpClassTensorOp,
    ElemA, cutlass::layout::RowMajor, 128 / cutlass::sizeof_bits<ElemA>::value,
    ElemB, cutlass::layout::ColumnMajor, 128 / cutlass::sizeof_bits<ElemB>::value,
    Acc,
    TileShape, ClusterShape,
    cutlass::gemm::collective::StageCountAutoCarveout<static_cast<int>(sizeof(typename CollectiveEpilogue::SharedStorage))>,
    cutlass::gemm::collective::KernelScheduleAuto
  >::CollectiveOp;

using GemmKernel = cutlass::gemm::kernel::GemmUniversal<
    cute::Shape<int,int,int,int>,
    CollectiveMainloop,
    CollectiveEpilogue
>;
using Gemm = cutlass::gemm::device::GemmUniversalAdapter<GemmKernel>;

// Force the device kernel symbol into the cubin without needing a host main.
auto* _anchor = &cutlass::device_kernel<GemmKernel>;


// ===== COMPILED SASS (sm_90a) =====

	.target	sm_90a

	.elftype	@"ET_EXEC"


//--------------------- .note.nv.tkinfo           --------------------------
	.section	.note.nv.tkinfo,"",@"SHT_NOTE"
	.sectionflags	@"SHF_NOTE_NV_TKINFO"
	.tkinfo
        /*0018*/ 	.word	0x00000002
        /*0030*/ 	.string	""
        /*0030*/ 	.string	"ptxas"
        /*0030*/ 	.string	"Cuda compilation tools, release 13.0, V13.0.88"
        /*0030*/ 	.string	"Build cuda_13.0.r13.0/compiler.36424714_0"
        /*0030*/ 	.string	"-arch sm_90a -m 64 "



//--------------------- .note.nv.cuinfo           --------------------------
	.section	.note.nv.cuinfo,"",@"SHT_NOTE"
	.sectionflags	@"SHF_NOTE_NV_CUINFO"
        /*0018*/ 	.short	0x0002
        /*001a*/ 	.short	0x005a
        /*001c*/ 	.short	0x0082
	.zero		2


//--------------------- .nv.info                  --------------------------
	.section	.nv.info,"",@"SHT_CUDA_INFO"
	.align	4


	//----- nvinfo : EIATTR_REGCOUNT
	.align		4
        /*0000*/ 	.byte	0x04, 0x2f
        /*0002*/ 	.short	(.L_15 - .L_14)
	.align		4
.L_14:
        /*0004*/ 	.word	index@(_ZN7cutlass13device_kernelINS_4gemm6kernel13GemmUniversalIN4cute5tupleIJiiiiEEENS1_10collective13CollectiveMmaINS1_34MainloopSm90TmaGmmaWarpSpecializedILi4ENS5_IJNS4_1CILi1EEENSA_ILi2EEESB_EEENS1_32KernelTmaWarpSpecializedPingpongEEENS5_IJNSA_ILi64EEENSA_ILi128EEESG_EEENS_10tfloat32_tENS5_IJlSB_lEEESJ_SK_NS4_8TiledMMAINS4_8MMA_AtomIJNS4_4SM904GMMA30MMA_64x128x8_F32TF32TF32_SS_TNILNSO_7ScaleInE1ELSQ_1EEEEEENS4_6LayoutINS5_IJSB_SB_SB_EEENS5_IJNSA_ILi0EEESV_SV_EEEEENS5_IJNS4_10UnderscoreESY_SY_EEEEENS4_23SM90_TMA_LOAD_MULTICASTENS4_14ComposedLayoutINS4_7SwizzleILi3ELi4ELi3EEENS4_18smem_ptr_flag_bitsILi32EEENST_INS5_IJNSA_ILi8EEENSA_ILi32EEEEEENS5_IJS18_SB_EEEEEEEvNS4_8identityENS4_13SM90_TMA_LOADES1C_vS1D_EENS_8epilogue10collective6detail29Sm90TmaWarpSpecializedAdapterINS1H_15DefaultEpilogueISJ_SK_SK_NS1G_6thread17LinearCombinationISJ_Li1EffLNS1L_9ScaleType4KindE0ELNS_15FloatRoundStyleE2ESJ_EENS1_15EpilogueDefaultEEEEEvvEEEEvNT_6ParamsE)
        /*0008*/ 	.word	0x000000a8


	//----- nvinfo : EIATTR_FRAME_SIZE
	.align		4
.L_15:
        /*000c*/ 	.byte	0x04, 0x11
        /*000e*/ 	.short	(.L_17 - .L_16)
	.align		4
.L_16:
        /*0010*/ 	.word	index@(_ZN7cutlass13device_kernelINS_4gemm6kernel13GemmUniversalIN4cute5tupleIJiiiiEEENS1_10collective13CollectiveMmaINS1_34MainloopSm90TmaGmmaWarpSpecializedILi4ENS5_IJNS4_1CILi1EEENSA_ILi2EEESB_EEENS1_32KernelTmaWarpSpecializedPingpongEEENS5_IJNSA_ILi64EEENSA_ILi128EEESG_EEENS_10tfloat32_tENS5_IJlSB_lEEESJ_SK_NS4_8TiledMMAINS4_8MMA_AtomIJNS4_4SM904GMMA30MMA_64x128x8_F32TF32TF32_SS_TNILNSO_7ScaleInE1ELSQ_1EEEEEENS4_6LayoutINS5_IJSB_SB_SB_EEENS5_IJNSA_ILi0EEESV_SV_EEEEENS5_IJNS4_10UnderscoreESY_SY_EEEEENS4_23SM90_TMA_LOAD_MULTICASTENS4_14ComposedLayoutINS4_7SwizzleILi3ELi4ELi3EEENS4_18smem_ptr_flag_bitsILi32EEENST_INS5_IJNSA_ILi8EEENSA_ILi32EEEEEENS5_IJS18_SB_EEEEEEEvNS4_8identityENS4_13SM90_TMA_LOADES1C_vS1D_EENS_8epilogue10collective6detail29Sm90TmaWarpSpecializedAdapterINS1H_15DefaultEpilogueISJ_SK_SK_NS1G_6thread17LinearCombinationISJ_Li1EffLNS1L_9ScaleType4KindE0ELNS_15FloatRoundStyleE2ESJ_EENS1_15EpilogueDefaultEEEEEvvEEEEvNT_6ParamsE)
        /*0014*/ 	.word	0x00000000


	//----- nvinfo : EIATTR_MIN_STACK_SIZE
	.align		4
.L_17:
        /*0018*/ 	.byte	0x04, 0x12
        /*001a*/ 	.short	(.L_19 - .L_18)
	.align		4
.L_18:
        /*001c*/ 	.word	index@(_ZN7cutlass13device_kernelINS_4gemm6kernel13GemmUniversalIN4cute5tupleIJiiiiEEENS1_10collective13CollectiveMmaINS1_34MainloopSm90TmaGmmaWarpSpecializedILi4ENS5_IJNS4_1CILi1EEENSA_ILi2EEESB_EEENS1_32KernelTmaWarpSpecializedPingpongEEENS5_IJNSA_ILi64EEENSA_ILi128EEESG_EEENS_10tfloat32_tENS5_IJlSB_lEEESJ_SK_NS4_8TiledMMAINS4_8MMA_AtomIJNS4_4SM904GMMA30MMA_64x128x8_F32TF32TF32_SS_TNILNSO_7ScaleInE1ELSQ_1EEEEEENS4_6LayoutINS5_IJSB_SB_SB_EEENS5_IJNSA_ILi0EEESV_SV_EEEEENS5_IJNS4_10UnderscoreESY_SY_EEEEENS4_23SM90_TMA_LOAD_MULTICASTENS4_14ComposedLayoutINS4_7SwizzleILi3ELi4ELi3EEENS4_18smem_ptr_flag_bitsILi32EEENST_INS5_IJNSA_ILi8EEENSA_ILi32EEEEEENS5_IJS18_SB_EEEEEEEvNS4_8identityENS4_13SM90_TMA_LOADES1C_vS1D_EENS_8epilogue10collective6detail29Sm90TmaWarpSpecializedAdapterINS1H_15DefaultEpilogueISJ_SK_SK_NS1G_6thread17LinearCombinationISJ_Li1EffLNS1L_9ScaleType4KindE0ELNS_15FloatRoundStyleE2ESJ_EENS1_15EpilogueDefaultEEEEEvvEEEEvNT_6ParamsE)
        /*0020*/ 	.word	0x00000000
.L_19:


//--------------------- .nv.compat                --------------------------
	.section	.nv.compat,"",@"SHT_CUDA_COMPAT_INFO"
	.align	4
        /*0000*/ 	.byte	0x02, 0x09, 0x01, 0x00, 0x02, 0x02, 0x04, 0x00, 0x02, 0x05, 0x05, 0x00, 0x03, 0x07, 0x01, 0x01
        /*0010*/ 	.byte	0x02, 0x03, 0x01, 0x00, 0x02, 0x06, 0x01, 0x00, 0x04, 0x0b, 0x08, 0x00, 0x00, 0x00, 0x00, 0x00
        /*0020*/ 	.byte	0x00, 0x00, 0x00, 0x00


//--------------------- .nv.info._ZN7cutlass13device_kernelINS_4gemm6kernel13GemmUniversalIN4cute5tupleIJiiiiEEENS1_10collective13CollectiveMmaINS1_34MainloopSm90TmaGmmaWarpSpecializedILi4ENS5_IJNS4_1CILi1EEENSA_ILi2EEESB_EEENS1_32KernelTmaWarpSpecializedPingpongEEENS5_IJNSA_ILi64EEENSA_ILi128EEESG_EEENS_10tfloat32_tENS5_IJlSB_lEEESJ_SK_NS4_8TiledMMAINS4_8MMA_AtomIJNS4_4SM904GMMA30MMA_64x128x8_F32TF32TF32_SS_TNILNSO_7ScaleInE1ELSQ_1EEEEEENS4_6LayoutINS5_IJSB_SB_SB_EEENS5_IJNSA_ILi0EEESV_SV_EEEEENS5_IJNS4_10UnderscoreESY_SY_EEEEENS4_23SM90_TMA_LOAD_MULTICASTENS4_14ComposedLayoutINS4_7SwizzleILi3ELi4ELi3EEENS4_18smem_ptr_flag_bitsILi32EEENST_INS5_IJNSA_ILi8EEENSA_ILi32EEEEEENS5_IJS18_SB_EEEEEEEvNS4_8identityENS4_13SM90_TMA_LOADES1C_vS1D_EENS_8epilogue10collective6detail29Sm90TmaWarpSpecializedAdapterINS1H_15DefaultEpilogueISJ_SK_SK_NS1G_6thread17LinearCombinationISJ_Li1EffLNS1L_9ScaleType4KindE0ELNS_15FloatRoundStyleE2ESJ_EENS1_15EpilogueDefaultEEEEEvvEEEEvNT_6ParamsE --------------------------
	.section	.nv.info._ZN7cutlass13device_kernelINS_4gemm6kernel13GemmUniversalIN4cute5tupleIJiiiiEEENS1_10collective13CollectiveMmaINS1_34MainloopSm90TmaGmmaWarpSpecializedILi4ENS5_IJNS4_1CILi1EEENSA_ILi2EEESB_EEENS1_32KernelTmaWarpSpecializedPingpongEEENS5_IJNSA_ILi64EEENSA_ILi128EEESG_EEENS_10tfloat32_tENS5_IJlSB_lEEESJ_SK_NS4_8TiledMMAINS4_8MMA_AtomIJNS4_4SM904GMMA30MMA_64x128x8_F32TF32TF32_SS_TNILNSO_7ScaleInE1ELSQ_1EEEEEENS4_6LayoutINS5_IJSB_SB_SB_EEENS5_IJNSA_ILi0EEESV_SV_EEEEENS5_IJNS4_10UnderscoreESY_SY_EEEEENS4_23SM90_TMA_LOAD_MULTICASTENS4_14ComposedLayoutINS4_7SwizzleILi3ELi4ELi3EEENS4_18smem_ptr_flag_bitsILi32EEENST_INS5_IJNSA_ILi8EEENSA_ILi32EEEEEENS5_IJS18_SB_EEEEEEEvNS4_8identityENS4_13SM90_TMA_LOADES1C_vS1D_EENS_8epilogue10collective6detail29Sm90TmaWarpSpecializedAdapterINS1H_15DefaultEpilogueISJ_SK_SK_NS1G_6thread17LinearCombinationISJ_Li1EffLNS1L_9ScaleType4KindE0ELNS_15FloatRoundStyleE2ESJ_EENS1_15EpilogueDefaultEEEEEvvEEEEvNT_6ParamsE,"",@"SHT_CUDA_INFO"
	.sectionflags	@""
	.align	4


	//----- nvinfo : EIATTR_CUDA_API_VERSION
	.align		4
        /*0000*/ 	.byte	0x04, 0x37
        /*0002*/ 	.short	(.L_21 - .L_20)
.L_20:
        /*0004*/ 	.word	0x00000082


	//----- nvinfo : EIATTR_KPARAM_INFO
	.align		4
.L_21:
        /*0008*/ 	.byte	0x04, 0x17
        /*000a*/ 	.short	(.L_23 - .L_22)
.L_22:
        /*000c*/ 	.word	0x00000000
        /*0010*/ 	.short	0x0000
        /*0012*/ 	.short	0x0070
        /*0014*/ 	.byte	0x00, 0xf0, 0x01, 0x10


	//----- nvinfo : EIATTR_SPARSE_MMA_MASK
	.align		4
.L_23:
        /*0018*/ 	.byte	0x03, 0x50
        /*001a*/ 	.short	0x0000


	//----- nvinfo : EIATTR_MAXREG_COUNT
	.align		4
        /*001c*/ 	.byte	0x03, 0x1b
        /*001e*/ 	.short	0x00a8


	//----- nvinfo : EIATTR_NUM_BARRIERS
	.align		4
        /*0020*/ 	.byte	0x02, 0x4c
        /*0022*/ 	.byte	0x01
	.zero		1


	//----- nvinfo : EIATTR_EXTERNS
	.align		4
        /*0024*/ 	.byte	0x04, 0x0f
        /*0026*/ 	.short	(.L_25 - .L_24)


	//   ....[0]....
	.align		4
.L_24:
        /*0028*/ 	.word	index@(__assertfail)


	//----- nvinfo : EIATTR_MERCURY_ISA_VERSION
	.align		4
.L_25:
        /*002c*/ 	.byte	0x03, 0x5f
        /*002e*/ 	.short	0x0101


	//----- nvinfo : EIATTR_INT_WARP_WIDE_INSTR_OFFSETS
	.align		4
        /*0030*/ 	.byte	0x04, 0x31
        /*0032*/ 	.short	(.L_27 - .L_26)


	//   ....[0]....
.L_26:
        /*0034*/ 	.word	0x00000590


	//   ....[1]....
        /*0038*/ 	.word	0x000005d0


	//   ....[2]....
        /*003c*/ 	.word	0x00000660


	//   ....[3]....
        /*0040*/ 	.word	0x00000690


	//   ....[4]....
        /*0044*/ 	.word	0x000006d0


	//   ....[5]....
        /*0048*/ 	.word	0x000006e0


	//   ....[6]....
        /*004c*/ 	.word	0x000007a0


	//   ....[7]....
        /*0050*/ 	.word	0x00000800


	//   ....[8]....
        /*0054*/ 	.word	0x00002530


	//----- nvinfo : EIATTR_COOP_GROUP_MASK_REGIDS
	.align		4
.L_27:
        /*0058*/ 	.byte	0x04, 0x29
        /*005a*/ 	.short	(.L_29 - .L_28)


	//   ....[0]....
.L_28:
        /*005c*/ 	.word	0xffffffff


	//   ....[1]....
        /*0060*/ 	.word	0xffffffff


	//   ....[2]....
        /*0064*/ 	.word	0xffffffff


	//   ....[3]....
        /*0068*/ 	.word	0xffffffff


	//   ....[4]....
        /*006c*/ 	.word	0xffffffff


	//   ....[5]....
        /*0070*/ 	.word	0xffffffff


	//   ....[6]....
        /*0074*/ 	.word	0xffffffff


	//----- nvinfo : EIATTR_COOP_GROUP_INSTR_OFFSETS
	.align		4
.L_29:
        /*0078*/ 	.byte	0x04, 0x28
        /*007a*/ 	.short	(.L_31 - .L_30)


	//   ....[0]....
.L_30:
        /*007c*/ 	.word	0x00000060


	//   ....[1]....
        /*0080*/ 	.word	0x00000080


	//   ....[2]....
        /*0084*/ 	.word	0x00000180


	//   ....[3]....
        /*0088*/ 	.word	0x000003b0


	//   ....[4]....
        /*008c*/ 	.word	0x000003f0


	//   ....[5]....
        /*0090*/ 	.word	0x000004e0


	//   ....[6]....
        /*0094*/ 	.word	0x00000910


	//----- nvinfo : EIATTR_REG_RECONFIG
	.align		4
.L_31:
        /*0098*/ 	.byte	0x01, 0x54
	.zero		2


	//----- nvinfo : EIATTR_SYSCALL_OFFSETS
	.align		4
        /*009c*/ 	.byte	0x04, 0x46
        /*009e*/ 	.short	(.L_33 - .L_32)


	//   ....[0]....
.L_32:
        /*00a0*/ 	.word	0x00001940


	//----- nvinfo : EIATTR_MBARRIER_INSTR_OFFSETS
	.align		4
.L_33:
        /*00a4*/ 	.byte	0x04, 0x39
        /*00a6*/ 	.short	(.L_35 - .L_34)


	//   ....[0]....
.L_34:
        /*00a8*/ 	.word	0x00000320
        /*00ac*/ 	.word	0x000000ff
        /*00b0*/ 	.word	0x00000000
        /*00b4*/ 	.short	0x0100
        /*00b6*/ 	.byte	0x07
	.zero		1


	//   ....[1]....
        /*00b8*/ 	.word	0x00000330
        /*00bc*/ 	.word	0x000000ff
        /*00c0*/ 	.word	0x00000020
        /*00c4*/ 	.short	0x0100
        /*00c6*/ 	.byte	0x07
	.zero		1


	//   ....[2]....
        /*00c8*/ 	.word	0x00000340
        /*00cc*/ 	.word	0x000000ff
        /*00d0*/ 	.word	0x00000008
        /*00d4*/ 	.short	0x0100
        /*00d6*/ 	.byte	0x07
	.zero		1


	//   ....[3]....
        /*00d8*/ 	.word	0x00000350
        /*00dc*/ 	.word	0x000000ff
        /*00e0*/ 	.word	0x00000028
        /*00e4*/ 	.short	0x0100
        /*00e6*/ 	.byte	0x07
	.zero		1


	//   ....[4]....
        /*00e8*/ 	.word	0x00000360
        /*00ec*/ 	.word	0x000000ff
        /*00f0*/ 	.word	0x00000010
        /*00f4*/ 	.short	0x0100
        /*00f6*/ 	.byte	0x07
	.zero		1


	//   ....[5]....
        /*00f8*/ 	.word	0x00000370
        /*00fc*/ 	.word	0x000000ff
        /*0100*/ 	.word	0x00000030
        /*0104*/ 	.short	0x0100
        /*0106*/ 	.byte	0x07
	.zero		1


	//   ....[6]....
        /*0108*/ 	.word	0x00000380
        /*010c*/ 	.word	0x000000ff
        /*0110*/ 	.word	0x00000018
        /*0114*/ 	.short	0x0100
        /*0116*/ 	.byte	0x07
	.zero		1


	//   ....[7]....
        /*0118*/ 	.word	0x00000390
        /*011c*/ 	.word	0x000000ff
        /*0120*/ 	.word	0x00000038
        /*0124*/ 	.short	0x0100
        /*0126*/ 	.byte	0x07
	.zero		1


	//   ....[8]....
        /*0128*/ 	.word	0x000007e0
        /*012c*/ 	.word	0x000000ff
        /*0130*/ 	.word	0x00000070
        /*0134*/ 	.short	0x0100
        /*0136*/ 	.byte	0x0d
	.zero		1


	//   ....[9]....
        /*0138*/ 	.word	0x00000820
        /*013c*/ 	.word	0x000000ff
        /*0140*/ 	.word	0x00000078
        /*0144*/ 	.short	0x0100
        /*0146*/ 	.byte	0x0d
	.zero		1


	//   ....[10]....
        /*0148*/ 	.word	0x00000850
        /*014c*/ 	.word	0x000000ff
        /*0150*/ 	.word	0x00000050
        /*0154*/ 	.short	0x0100
        /*0156*/ 	.byte	0x10
	.zero		1


	//   ....[11]....
        /*0158*/ 	.word	0x000008a0
        /*015c*/ 	.word	0x000000ff
        /*0160*/ 	.word	0x00000058
        /*0164*/ 	.short	0x0100
        /*0166*/ 	.byte	0x10
	.zero		1


	//   ....[12]....
        /*0168*/ 	.word	0x000008b0
        /*016c*/ 	.word	0x000000ff
        /*0170*/ 	.word	0x00000060
        /*0174*/ 	.short	0x0100
        /*0176*/ 	.byte	0x10
	.zero		1


	//   ....[13]....
        /*0178*/ 	.word	0x000008c0
        /*017c*/ 	.word	0x000000ff
        /*0180*/ 	.word	0x00000068
        /*0184*/ 	.short	0x0100
        /*0186*/ 	.byte	0x10
	.zero		1


	//   ....[14]....
        /*0188*/ 	.word	0x00001800
        /*018c*/ 	.word	0x00000060
        /*0190*/ 	.word	0xfffffff8
        /*0194*/ 	.short	0x010a
        /*0196*/ 	.byte	0x3f
	.zero		1


	//   ....[15]....
        /*0198*/ 	.word	0x000019d0
        /*019c*/ 	.word	0x00000003
        /*01a0*/ 	.word	0x00000000
        /*01a4*/ 	.short	0x010a
        /*01a6*/ 	.byte	0x3f
	.zero		1


	//   ....[16]....
        /*01a8*/ 	.word	0x00001a30
        /*01ac*/ 	.word	0x00000003
        /*01b0*/ 	.word	0x00000000
        /*01b4*/ 	.short	0x010a
        /*01b6*/ 	.byte	0x3f
	.zero		1


	//   ....[17]....
        /*01b8*/ 	.word	0x00001f50
        /*01bc*/ 	.word	0x000000ff
        /*01c0*/ 	.word	0x00000000
        /*01c4*/ 	.short	0x010a
        /*01c6*/ 	.byte	0x04
	.zero		1


	//   ....[18]....
        /*01c8*/ 	.word	0x00001f90
        /*01cc*/ 	.word	0x000000ff
        /*01d0*/ 	.word	0x00000000
        /*01d4*/ 	.short	0x010a
        /*01d6*/ 	.byte	0x04
	.zero		1


	//   ....[19]....
        /*01d8*/ 	.word	0x000023c0
        /*01dc*/ 	.word	0x00000005
        /*01e0*/ 	.word	0x00000000
        /*01e4*/ 	.short	0x0101
        /*01e6*/ 	.byte	0x3f
	.zero		1


	//   ....[20]....
        /*01e8*/ 	.word	0x000024c0
        /*01ec*/ 	.word	0x00000065
        /*01f0*/ 	.word	0x00000000
        /*01f4*/ 	.short	0x0101
        /*01f6*/ 	.byte	0x32
	.zero		1


	//   ....[21]....
        /*01f8*/ 	.word	0x000025b0
        /*01fc*/ 	.word	0x00000003
        /*0200*/ 	.word	0x00000000
        /*0204*/ 	.short	0x0101
        /*0206*/ 	.byte	0x3f
	.zero		1


	//   ....[22]....
        /*0208*/ 	.word	0x00002610
        /*020c*/ 	.word	0x00000060
        /*0210*/ 	.word	0x00000008
        /*0214*/ 	.short	0x010a
        /*0216*/ 	.byte	0x3f
	.zero		1


	//   ....[23]....
        /*0218*/ 	.word	0x000066f0
        /*021c*/ 	.word	0x00000061
        /*0220*/ 	.word	0x00000000
        /*0224*/ 	.short	0x0101
        /*0226*/ 	.byte	0x32
	.zero		1


	//   ....[24]....
        /*0228*/ 	.word	0x00007140
        /*022c*/ 	.word	0x0000000c
        /*0230*/ 	.word	0x00000020
        /*0234*/ 	.short	0x010a
        /*0236*/ 	.byte	0x3f
	.zero		1


	//   ....[25]....
        /*0238*/ 	.word	0x00007640
        /*023c*/ 	.word	0x00000004
        /*0240*/ 	.word	0x00000078
        /*0244*/ 	.short	0x0101
        /*0246*/ 	.byte	0x3f
	.zero		1


	//   ....[26]....
        /*0248*/ 	.word	0x00007d50
        /*024c*/ 	.word	0x00000007
        /*0250*/ 	.word	0x00000000
        /*0254*/ 	.short	0x010a
        /*0256*/ 	.byte	0x3f
	.zero		1


	//   ....[27]....
        /*0258*/ 	.word	0x00007dd0
        /*025c*/ 	.word	0x00000009
        /*0260*/ 	.word	0x00000000
        /*0264*/ 	.short	0x010a
        /*0266*/ 	.byte	0x3f
	.zero		1


	//   ....[28]....
        /*0268*/ 	.word	0x00007e60
        /*026c*/ 	.word	0x00000006
        /*0270*/ 	.word	0x00000000
        /*0274*/ 	.short	0x010a
        /*0276*/ 	.byte	0x3f
	.zero		1


	//   ....[29]....
        /*0278*/ 	.word	0x00007ef0
        /*027c*/ 	.word	0x00000003
        /*0280*/ 	.word	0x00000000
        /*0284*/ 	.short	0x010a
        /*0286*/ 	.byte	0x3f
	.zero		1


	//   ....[30]....
        /*0288*/ 	.word	0x00007f50
        /*028c*/ 	.word	0x00000060
        /*0290*/ 	.word	0xfffffff8
        /*0294*/ 	.short	0x010a
        /*0296*/ 	.byte	0x3f
	.zero		1


	//   ....[31]....
        /*0298*/ 	.word	0x00007fa0
        /*029c*/ 	.word	0x00000003
        /*02a0*/ 	.word	0x00000000
        /*02a4*/ 	.short	0x010a
        /*02a6*/ 	.byte	0x3f
	.zero		1


	//   ....[32]....
        /*02a8*/ 	.word	0x00008000
        /*02ac*/ 	.word	0x00000005
        /*02b0*/ 	.word	0x00000000
        /*02b4*/ 	.short	0x010a
        /*02b6*/ 	.byte	0x3f
	.zero		1


	//   ....[33]....
        /*02b8*/ 	.word	0x00008050
        /*02bc*/ 	.word	0x00000060
        /*02c0*/ 	.word	0x00000008
        /*02c4*/ 	.short	0x010a
        /*02c6*/ 	.byte	0x3f
	.zero		1


	//   ....[34]....
        /*02c8*/ 	.word	0x00008120
        /*02cc*/ 	.word	0x0000000c
        /*02d0*/ 	.word	0x00000020
        /*02d4*/ 	.short	0x010a
        /*02d6*/ 	.byte	0x3f
	.zero		1


	//   ....[35]....
        /*02d8*/ 	.word	0x000081f0
        /*02dc*/ 	.word	0x00000007
        /*02e0*/ 	.word	0x00000000
        /*02e4*/ 	.short	0x010a
        /*02e6*/ 	.byte	0x3f
	.zero		1


	//   ....[36]....
        /*02e8*/ 	.word	0x00008240
        /*02ec*/ 	.word	0x00000009
        /*02f0*/ 	.word	0x00000000
        /*02f4*/ 	.short	0x010a
        /*02f6*/ 	.byte	0x3f
	.zero		1


	//   ....[37]....
        /*02f8*/ 	.word	0x00008290
        /*02fc*/ 	.word	0x00000006
        /*0300*/ 	.word	0x00000000
        /*0304*/ 	.short	0x010a
        /*0306*/ 	.byte	0x3f
	.zero		1


	//----- nvinfo : EIATTR_NUM_MBARRIERS
	.align		4
.L_35:
        /*0308*/ 	.byte	0x03, 0x38
        /*030a*/ 	.short	0x000e


	//----- nvinfo : EIATTR_EXIT_INSTR_OFFSETS
	.align		4
        /*030c*/ 	.byte	0x04, 0x1c
        /*030e*/ 	.short	(.L_37 - .L_36)


	//   ....[0]....
.L_36:
        /*0310*/ 	.word	0x00001420


	//   ....[1]....
        /*0314*/ 	.word	0x00001480


	//   ....[2]....
        /*0318*/ 	.word	0x00006e30


	//   ....[3]....
        /*031c*/ 	.word	0x00006e60


	//   ....[4]....
        /*0320*/ 	.word	0x00007f40


	//----- nvinfo : EIATTR_MAX_THREADS
	.align		4
.L_37:
        /*0324*/ 	.byte	0x04, 0x05
        /*0326*/ 	.short	(.L_39 - .L_38)
.L_38:
        /*0328*/ 	.word	0x00000180
        /*032c*/ 	.word	0x00000001
        /*0330*/ 	.word	0x00000001


	//----- nvinfo : EIATTR_CRS_STACK_SIZE
	.align		4
.L_39:
        /*0334*/ 	.byte	0x04, 0x1e
        /*0336*/ 	.short	(.L_41 - .L_40)
.L_40:
        /*0338*/ 	.word	0x00000000


	//----- nvinfo : EIATTR_CBANK_PARAM_SIZE
	.align		4
.L_41:
        /*033c*/ 	.byte	0x03, 0x19
        /*033e*/ 	.short	0x0470


	//----- nvinfo : EIATTR_PARAM_CBANK
	.align		4
        /*0340*/ 	.byte	0x04, 0x0a
        /*0342*/ 	.short	(.L_43 - .L_42)
	.align		4
.L_42:
        /*0344*/ 	.word	index@(.nv.constant0._ZN7cutlass13device_kernelINS_4gemm6kernel13GemmUniversalIN4cute5tupleIJiiiiEEENS1_10collective13CollectiveMmaINS1_34MainloopSm90TmaGmmaWarpSpecializedILi4ENS5_IJNS4_1CILi1EEENSA_ILi2EEESB_EEENS1_32KernelTmaWarpSpecializedPingpongEEENS5_IJNSA_ILi64EEENSA_ILi128EEESG_EEENS_10tfloat32_tENS5_IJlSB_lEEESJ_SK_NS4_8TiledMMAINS4_8MMA_AtomIJNS4_4SM904GMMA30MMA_64x128x8_F32TF32TF32_SS_TNILNSO_7ScaleInE1ELSQ_1EEEEEENS4_6LayoutINS5_IJSB_SB_SB_EEENS5_IJNSA_ILi0EEESV_SV_EEEEENS5_IJNS4_10UnderscoreESY_SY_EEEEENS4_23SM90_TMA_LOAD_MULTICASTENS4_14ComposedLayoutINS4_7SwizzleILi3ELi4ELi3EEENS4_18smem_ptr_flag_bitsILi32EEENST_INS5_IJNSA_ILi8EEENSA_ILi32EEEEEENS5_IJS18_SB_EEEEEEEvNS4_8identityENS4_13SM90_TMA_LOADES1C_vS1D_EENS_8epilogue10collective6detail29Sm90TmaWarpSpecializedAdapterINS1H_15DefaultEpilogueISJ_SK_SK_NS1G_6thread17LinearCombinationISJ_Li1EffLNS1L_9ScaleType4KindE0ELNS_15FloatRoundStyleE2ESJ_EENS1_15EpilogueDefaultEEEEEvvEEEEvNT_6ParamsE)
        /*0348*/ 	.short	0x0210
        /*034a*/ 	.short	0x0470


	//----- nvinfo : EIATTR_SW_WAR
	.align		4
.L_43:
        /*034c*/ 	.byte	0x04, 0x36
        /*034e*/ 	.short	(.L_45 - .L_44)
.L_44:
        /*0350*/ 	.word	0x00000008
.L_45:


//--------------------- .nv.callgraph             --------------------------
	.section	.nv.callgraph,"",@"SHT_CUDA_CALLGRAPH"
	.align	4
	.sectionentsize	8
	.align		4
        /*0000*/ 	.word	0x00000000
	.align		4
        /*0004*/ 	.word	0xffffffff
	.align		4
        /*0008*/ 	.word	index@(_ZN7cutlass13device_kernelINS_4gemm6kernel13GemmUniversalIN4cute5tupleIJiiiiEEENS1_10collective13CollectiveMmaINS1_34MainloopSm90TmaGmmaWarpSpecializedILi4ENS5_IJNS4_1CILi1EEENSA_ILi2EEESB_EEENS1_32KernelTmaWarpSpecializedPingpongEEENS5_IJNSA_ILi64EEENSA_ILi128EEESG_EEENS_10tfloat32_tENS5_IJlSB_lEEESJ_SK_NS4_8TiledMMAINS4_8MMA_AtomIJNS4_4SM904GMMA30MMA_64x128x8_F32TF32TF32_SS_TNILNSO_7ScaleInE1ELSQ_1EEEEEENS4_6LayoutINS5_IJSB_SB_SB_EEENS5_IJNSA_ILi0EEESV_SV_EEEEENS5_IJNS4_10UnderscoreESY_SY_EEEEENS4_23SM90_TMA_LOAD_MULTICASTENS4_14ComposedLayoutINS4_7SwizzleILi3ELi4ELi3EEENS4_18smem_ptr_flag_bitsILi32EEENST_INS5_IJNSA_ILi8EEENSA_ILi32EEEEEENS5_IJS18_SB_EEEEEEEvNS4_8identityENS4_13SM90_TMA_LOADES1C_vS1D_EENS_8epilogue10collective6detail29Sm90TmaWarpSpecializedAdapterINS1H_15DefaultEpilogueISJ_SK_SK_NS1G_6thread17LinearCombinationISJ_Li1EffLNS1L_9ScaleType4KindE0ELNS_15FloatRoundStyleE2ESJ_EENS1_15EpilogueDefaultEEEEEvvEEEEvNT_6ParamsE)
	.align		4
        /*000c*/ 	.word	index@(__assertfail)
	.align		4
        /*0010*/ 	.word	0x00000000
	.align		4
        /*0014*/ 	.word	0xfffffffe
	.align		4
        /*0018*/ 	.word	0x00000000
	.align		4
        /*001c*/ 	.word	0xfffffffd
	.align		4
        /*0020*/ 	.word	0x00000000
	.align		4
        /*0024*/ 	.word	0xfffffffc


//--------------------- .nv.constant4             --------------------------
	.section	.nv.constant4,"a",@progbits
	.align	8
	.align		8
.nv.constant4:
        /*0000*/ 	.dword	__assertfail
	.align		8
        /*0008*/ 	.dword	__unnamed_1
	.align		8
        /*0010*/ 	.dword	_ZN40_INTERNAL_3c0ea83a_4_k_cu_f7576e77_283244cuda3std3__45__cpo5beginE
	.align		8
        /*0018*/ 	.dword	_ZN40_INTERNAL_3c0ea83a_4_k_cu_f7576e77_283244cuda3std3__45__cpo3endE
	.align		8
        /*0020*/ 	.dword	_ZN40_INTERNAL_3c0ea83a_4_k_cu_f7576e77_283244cuda3std3__45__cpo6cbeginE
	.align		8
        /*0028*/ 	.dword	_ZN40_INTERNAL_3c0ea83a_4_k_cu_f7576e77_283244cuda3std3__45__cpo4cendE
	.align		8
        /*0030*/ 	.dword	_ZN40_INTERNAL_3c0ea83a_4_k_cu_f7576e77_283244cuda3std3__442_GLOBAL__N__3c0ea83a_4_k_cu_f7576e77_283246ignoreE
	.align		8
        /*0038*/ 	.dword	_ZN40_INTERNAL_3c0ea83a_4_k_cu_f7576e77_283244cuda3std3__419piecewise_constructE
	.align		8
        /*0040*/ 	.dword	_ZN40_INTERNAL_3c0ea83a_4_k_cu_f7576e77_283244cuda3std3__48in_placeE
	.align		8
        /*0048*/ 	.dword	_ZN40_INTERNAL_3c0ea83a_4_k_cu_f7576e77_283244cuda3std6ranges3__45__cpo4swapE
	.align		8
        /*0050*/ 	.dword	_ZN40_INTERNAL_3c0ea83a_4_k_cu_f7576e77_283244cuda3std6ranges3__45__cpo9iter_moveE
	.align		8
        /*0058*/ 	.dword	_ZN40_INTERNAL_3c0ea83a_4_k_cu_f7576e77_283244cute7productE
	.align		8
        /*0060*/ 	.dword	_ZN40_INTERNAL_3c0ea83a_4_k_cu_f7576e77_283244cute1_E
	.align		8
        /*0068*/ 	.dword	$str$22
	.align		8
        /*0070*/ 	.dword	$str$23


//--------------------- .text._ZN7cutlass13device_kernelINS_4gemm6kernel13GemmUniversalIN4cute5tupleIJiiiiEEENS1_10collective13CollectiveMmaINS1_34MainloopSm90TmaGmmaWarpSpecializedILi4ENS5_IJNS4_1CILi1EEENSA_ILi2EEESB_EEENS1_32KernelTmaWarpSpecializedPingpongEEENS5_IJNSA_ILi64EEENSA_ILi128EEESG_EEENS_10tfloat32_tENS5_IJlSB_lEEESJ_SK_NS4_8TiledMMAINS4_8MMA_AtomIJNS4_4SM904GMMA30MMA_64x128x8_F32TF32TF32_SS_TNILNSO_7ScaleInE1ELSQ_1EEEEEENS4_6LayoutINS5_IJSB_SB_SB_EEENS5_IJNSA_ILi0EEESV_SV_EEEEENS5_IJNS4_10UnderscoreESY_SY_EEEEENS4_23SM90_TMA_LOAD_MULTICASTENS4_14ComposedLayoutINS4_7SwizzleILi3ELi4ELi3EEENS4_18smem_ptr_flag_bitsILi32EEENST_INS5_IJNSA_ILi8EEENSA_ILi32EEEEEENS5_IJS18_SB_EEEEEEEvNS4_8identityENS4_13SM90_TMA_LOADES1C_vS1D_EENS_8epilogue10collective6detail29Sm90TmaWarpSpecializedAdapterINS1H_15DefaultEpilogueISJ_SK_SK_NS1G_6thread17LinearCombinationISJ_Li1EffLNS1L_9ScaleType4KindE0ELNS_15FloatRoundStyleE2ESJ_EENS1_15EpilogueDefaultEEEEEvvEEEEvNT_6ParamsE --------------------------
	.section	.text._ZN7cutlass13device_kernelINS_4gemm6kernel13GemmUniversalIN4cute5tupleIJiiiiEEENS1_10collective13CollectiveMmaINS1_34MainloopSm90TmaGmmaWarpSpecializedILi4ENS5_IJNS4_1CILi1EEENSA_ILi2EEESB_EEENS1_32KernelTmaWarpSpecializedPingpongEEENS5_IJNSA_ILi64EEENSA_ILi128EEESG_EEENS_10tfloat32_tENS5_IJlSB_lEEESJ_SK_NS4_8TiledMMAINS4_8MMA_AtomIJNS4_4SM904GMMA30MMA_64x128x8_F32TF32TF32_SS_TNILNSO_7ScaleInE1ELSQ_1EEEEEENS4_6LayoutINS5_IJSB_SB_SB_EEENS5_IJNSA_ILi0EEESV_SV_EEEEENS5_IJNS4_10UnderscoreESY_SY_EEEEENS4_23SM90_TMA_LOAD_MULTICASTENS4_14ComposedLayoutINS4_7SwizzleILi3ELi4ELi3EEENS4_18smem_ptr_flag_bitsILi32EEENST_INS5_IJNSA_ILi8EEENSA_ILi32EEEEEENS5_IJS18_SB_EEEEEEEvNS4_8identityENS4_13SM90_TMA_LOADES1C_vS1D_EENS_8epilogue10collective6detail29Sm90TmaWarpSpecializedAdapterINS1H_15DefaultEpilogueISJ_SK_SK_NS1G_6thread17LinearCombinationISJ_Li1EffLNS1L_9ScaleType4KindE0ELNS_15FloatRoundStyleE2ESJ_EENS1_15EpilogueDefaultEEEEEvvEEEEvNT_6ParamsE,"ax",@progbits
	.align	128
.text._ZN7cutlass13device_kernelINS_4gemm6kernel13GemmUniversalIN4cute5tupleIJiiiiEEENS1_10collective13CollectiveMmaINS1_34MainloopSm90TmaGmmaWarpSpecializedILi4ENS5_IJNS4_1CILi1EEENSA_ILi2EEESB_EEENS1_32KernelTmaWarpSpecializedPingpongEEENS5_IJNSA_ILi64EEENSA_ILi128EEESG_EEENS_10tfloat32_tENS5_IJlSB_lEEESJ_SK_NS4_8TiledMMAINS4_8MMA_AtomIJNS4_4SM904GMMA30MMA_64x128x8_F32TF32TF32_SS_TNILNSO_7ScaleInE1ELSQ_1EEEEEENS4_6LayoutINS5_IJSB_SB_SB_EEENS5_IJNSA_ILi0EEESV_SV_EEEEENS5_IJNS4_10UnderscoreESY_SY_EEEEENS4_23SM90_TMA_LOAD_MULTICASTENS4_14ComposedLayoutINS4_7SwizzleILi3ELi4ELi3EEENS4_18smem_ptr_flag_bitsILi32EEENST_INS5_IJNSA_ILi8EEENSA_ILi32EEEEEENS5_IJS18_SB_EEEEEEEvNS4_8identityENS4_13SM90_TMA_LOADES1C_vS1D_EENS_8epilogue10collective6detail29Sm90TmaWarpSpecializedAdapterINS1H_15DefaultEpilogueISJ_SK_SK_NS1G_6thread17LinearCombinationISJ_Li1EffLNS1L_9ScaleType4KindE0ELNS_15FloatRoundStyleE2ESJ_EENS1_15EpilogueDefaultEEEEEvvEEEEvNT_6ParamsE:
        .type           _ZN7cutlass13device_kernelINS_4gemm6kernel13GemmUniversalIN4cute5tupleIJiiiiEEENS1_10collective13CollectiveMmaINS1_34MainloopSm90TmaGmmaWarpSpecializedILi4ENS5_IJNS4_1CILi1EEENSA_ILi2EEESB_EEENS1_32KernelTmaWarpSpecializedPingpongEEENS5_IJNSA_ILi64EEENSA_ILi128EEESG_EEENS_10tfloat32_tENS5_IJlSB_lEEESJ_SK_NS4_8TiledMMAINS4_8MMA_AtomIJNS4_4SM904GMMA30MMA_64x128x8_F32TF32TF32_SS_TNILNSO_7ScaleInE1ELSQ_1EEEEEENS4_6LayoutINS5_IJSB_SB_SB_EEENS5_IJNSA_ILi0EEESV_SV_EEEEENS5_IJNS4_10UnderscoreESY_SY_EEEEENS4_23SM90_TMA_LOAD_MULTICASTENS4_14ComposedLayoutINS4_7SwizzleILi3ELi4ELi3EEENS4_18smem_ptr_flag_bitsILi32EEENST_INS5_IJNSA_ILi8EEENSA_ILi32EEEEEENS5_IJS18_SB_EEEEEEEvNS4_8identityENS4_13SM90_TMA_LOADES1C_vS1D_EENS_8epilogue10collective6detail29Sm90TmaWarpSpecializedAdapterINS1H_15DefaultEpilogueISJ_SK_SK_NS1G_6thread17LinearCombinationISJ_Li1EffLNS1L_9ScaleType4KindE0ELNS_15FloatRoundStyleE2ESJ_EENS1_15EpilogueDefaultEEEEEvvEEEEvNT_6ParamsE,@function
        .size           _ZN7cutlass13device_kernelINS_4gemm6kernel13GemmUniversalIN4cute5tupleIJiiiiEEENS1_10collective13CollectiveMmaINS1_34MainloopSm90TmaGmmaWarpSpecializedILi4ENS5_IJNS4_1CILi1EEENSA_ILi2EEESB_EEENS1_32KernelTmaWarpSpecializedPingpongEEENS5_IJNSA_ILi64EEENSA_ILi128EEESG_EEENS_10tfloat32_tENS5_IJlSB_lEEESJ_SK_NS4_8TiledMMAINS4_8MMA_AtomIJNS4_4SM904GMMA30MMA_64x128x8_F32TF32TF32_SS_TNILNSO_7ScaleInE1ELSQ_1EEEEEENS4_6LayoutINS5_IJSB_SB_SB_EEENS5_IJNSA_ILi0EEESV_SV_EEEEENS5_IJNS4_10UnderscoreESY_SY_EEEEENS4_23SM90_TMA_LOAD_MULTICASTENS4_14ComposedLayoutINS4_7SwizzleILi3ELi4ELi3EEENS4_18smem_ptr_flag_bitsILi32EEENST_INS5_IJNSA_ILi8EEENSA_ILi32EEEEEENS5_IJS18_SB_EEEEEEEvNS4_8identityENS4_13SM90_TMA_LOADES1C_vS1D_EENS_8epilogue10collective6detail29Sm90TmaWarpSpecializedAdapterINS1H_15DefaultEpilogueISJ_SK_SK_NS1G_6thread17LinearCombinationISJ_Li1EffLNS1L_9ScaleType4KindE0ELNS_15FloatRoundStyleE2ESJ_EENS1_15EpilogueDefaultEEEEEvvEEEEvNT_6ParamsE,(.L_x_200 - _ZN7cutlass13device_kernelINS_4gemm6kernel13GemmUniversalIN4cute5tupleIJiiiiEEENS1_10collective13CollectiveMmaINS1_34MainloopSm90TmaGmmaWarpSpecializedILi4ENS5_IJNS4_1CILi1EEENSA_ILi2EEESB_EEENS1_32KernelTmaWarpSpecializedPingpongEEENS5_IJNSA_ILi64EEENSA_ILi128EEESG_EEENS_10tfloat32_tENS5_IJlSB_lEEESJ_SK_NS4_8TiledMMAINS4_8MMA_AtomIJNS4_4SM904GMMA30MMA_64x128x8_F32TF32TF32_SS_TNILNSO_7ScaleInE1ELSQ_1EEEEEENS4_6LayoutINS5_IJSB_SB_SB_EEENS5_IJNSA_ILi0EEESV_SV_EEEEENS5_IJNS4_10UnderscoreESY_SY_EEEEENS4_23SM90_TMA_LOAD_MULTICASTENS4_14ComposedLayoutINS4_7SwizzleILi3ELi4ELi3EEENS4_18smem_ptr_flag_bitsILi32EEENST_INS5_IJNSA_ILi8EEENSA_ILi32EEEEEENS5_IJS18_SB_EEEEEEEvNS4_8identityENS4_13SM90_TMA_LOADES1C_vS1D_EENS_8epilogue10collective6detail29Sm90TmaWarpSpecializedAdapterINS1H_15DefaultEpilogueISJ_SK_SK_NS1G_6thread17LinearCombinationISJ_Li1EffLNS1L_9ScaleType4KindE0ELNS_15FloatRoundStyleE2ESJ_EENS1_15EpilogueDefaultEEEEEvvEEEEvNT_6ParamsE)
        .other          _ZN7cutlass13device_kernelINS_4gemm6kernel13GemmUniversalIN4cute5tupleIJiiiiEEENS1_10collective13CollectiveMmaINS1_34MainloopSm90TmaGmmaWarpSpecializedILi4ENS5_IJNS4_1CILi1EEENSA_ILi2EEESB_EEENS1_32KernelTmaWarpSpecializedPingpongEEENS5_IJNSA_ILi64EEENSA_ILi128EEESG_EEENS_10tfloat32_tENS5_IJlSB_lEEESJ_SK_NS4_8TiledMMAINS4_8MMA_AtomIJNS4_4SM904GMMA30MMA_64x128x8_F32TF32TF32_SS_TNILNSO_7ScaleInE1ELSQ_1EEEEEENS4_6LayoutINS5_IJSB_SB_SB_EEENS5_IJNSA_ILi0EEESV_SV_EEEEENS5_IJNS4_10UnderscoreESY_SY_EEEEENS4_23SM90_TMA_LOAD_MULTICASTENS4_14ComposedLayoutINS4_7SwizzleILi3ELi4ELi3EEENS4_18smem_ptr_flag_bitsILi32EEENST_INS5_IJNSA_ILi8EEENSA_ILi32EEEEEENS5_IJS18_SB_EEEEEEEvNS4_8identityENS4_13SM90_TMA_LOADES1C_vS1D_EENS_8epilogue10collective6detail29Sm90TmaWarpSpecializedAdapterINS1H_15DefaultEpilogueISJ_SK_SK_NS1G_6thread17LinearCombinationISJ_Li1EffLNS1L_9ScaleType4KindE0ELNS_15FloatRoundStyleE2ESJ_EENS1_15EpilogueDefaultEEEEEvvEEEEvNT_6ParamsE,@"STO_CUDA_ENTRY STV_DEFAULT"
_ZN7cutlass13device_kernelINS_4gemm6kernel13GemmUniversalIN4cute5tupleIJiiiiEEENS1_10collective13CollectiveMmaINS1_34MainloopSm90TmaGmmaWarpSpecializedILi4ENS5_IJNS4_1CILi1EEENSA_ILi2EEESB_EEENS1_32KernelTmaWarpSpecializedPingpongEEENS5_IJNSA_ILi64EEENSA_ILi128EEESG_EEENS_10tfloat32_tENS5_IJlSB_lEEESJ_SK_NS4_8TiledMMAINS4_8MMA_AtomIJNS4_4SM904GMMA30MMA_64x128x8_F32TF32TF32_SS_TNILNSO_7ScaleInE1ELSQ_1EEEEEENS4_6LayoutINS5_IJSB_SB_SB_EEENS5_IJNSA_ILi0EEESV_SV_EEEEENS5_IJNS4_10UnderscoreESY_SY_EEEEENS4_23SM90_TMA_LOAD_MULTICASTENS4_14ComposedLayoutINS4_7SwizzleILi3ELi4ELi3EEENS4_18smem_ptr_flag_bitsILi32EEENST_INS5_IJNSA_ILi8EEENSA_ILi32EEEEEENS5_IJS18_SB_EEEEEEEvNS4_8identityENS4_13SM90_TMA_LOADES1C_vS1D_EENS_8epilogue10collective6detail29Sm90TmaWarpSpecializedAdapterINS1H_15DefaultEpilogueISJ_SK_SK_NS1G_6thread17LinearCombinationISJ_Li1EffLNS1L_9ScaleType4KindE0ELNS_15FloatRoundStyleE2ESJ_EENS1_15EpilogueDefaultEEEEEvvEEEEvNT_6ParamsE:
[----:B------:R-:W0:Y:S01]  /*0000*/  LDC R1, c[0x0][0x28] ;  /* 0x00000a00ff017b82 */ /* 0x000e220000000800 */
[----:B------:R-:W1:Y:S01]  /*0010*/  S2R R3, SR_TID.X ;  /* 0x0000000000037919 */ /* 0x000e620000002100 */
[----:B------:R-:W-:Y:S01]  /*0020*/  ELECT P0, URZ, PT ;  /* 0x00000000003f782f */ /* 0x000fe20003800000 */
[----:B------:R-:W-:Y:S01]  /*0030*/  BSSY B0, `(.L_x_0) ;  /* 0x0000014000007945 */ /* 0x000fe20003800000 */
[--C-:B-1----:R-:W-:Y:S02]  /*0040*/  SHF.R.U32.HI R0, RZ, 0x5, R3.reuse ;  /* 0x00000005ff007819 */ /* 0x102fe40000011603 */
[----:B------:R-:W-:-:S03]  /*0050*/  SHF.R.U32.HI R5, RZ, 0x7, R3 ;  /* 0x00000007ff057819 */ /* 0x000fc60000011603 */
[----:B------:R-:W1:Y:S02]  /*0060*/  SHFL.IDX PT, R2, R0, RZ, 0x1f ;  /* 0x00001fff00027589 */ /* 0x000e6400000e0000 */
[----:B-1----:R-:W-:Y:S02]  /*0070*/  R2UR UR6, R2 ;  /* 0x00000000020672ca */ /* 0x002fe400000e0000 */
[----:B------:R1:W2:Y:S11]  /*0080*/  SHFL.IDX PT, R2, R5, RZ, 0x1f ;  /* 0x00001fff05027589 */ /* 0x0002b600000e0000 */
[----:B------:R-:W-:-:S02]  /*0090*/  USHF.R.S32.HI UR4, URZ, 0x1f, UR6 ;  /* 0x0000001f3f047899 */ /* 0x000fc40008011406 */
[----:B------:R-:W-:Y:S02]  /*00a0*/  ISETP.NE.OR P0, PT, RZ, UR6, !P0 ;  /* 0x00000006ff007c0c */ /* 0x000fe4000c705670 */
[----:B------:R-:W-:-:S04]  /*00b0*/  ULEA.HI UR4, UR4, UR6, URZ, 0x2 ;  /* 0x0000000604047291 */ /* 0x000fc8000f8f103f */
[----:B------:R-:W-:-:S04]  /*00c0*/  ULOP3.LUT UR4, UR4, 0xfffffffc, URZ, 0xc0, !UPT ;  /* 0xfffffffc04047892 */ /* 0x000fc8000f8ec03f */
[----:B------:R-:W-:-:S03]  /*00d0*/  UIADD3 UR6, UR6, -UR4, URZ ;  /* 0x8000000406067290 */ /* 0x000fc6000fffe03f */
[----:B012---:R-:W-:Y:S09]  /*00e0*/  @P0 BRA `(.L_x_1) ;  /* 0x0000000000200947 */ /* 0x007ff20003800000 */
[----:B------:R-:W-:Y:S02]  /*00f0*/  ULDC.64 UR4, c[0x0][0x198] ;  /* 0x0000660000047ab9 */ /* 0x000fe40000000a00 */
[----:B------:R-:W-:Y:S02]  /*0100*/  UIADD3 UR8, UP0, UR4, 0xf0, URZ ;  /* 0x000000f004087890 */ /* 0x000fe4000ff1e03f */
[----:B------:R-:W-:Y:S02]  /*0110*/  UIADD3 UR4, UP1, UR4, 0x1f0, URZ ;  /* 0x000001f004047890 */ /* 0x000fe4000ff3e03f */
[----:B------:R-:W-:Y:S02]  /*0120*/  UIADD3.X UR9, URZ, UR5, URZ, UP0, !UPT ;  /* 0x000000053f097290 */ /* 0x000fe400087fe43f */
[----:B------:R-:W-:-:S07]  /*0130*/  UIADD3.X UR5, URZ, UR5, URZ, UP1, !UPT ;  /* 0x000000053f057290 */ /* 0x000fce0008ffe43f */
[----:B------:R0:W-:Y:S02]  /*0140*/  UTMACCTL.PF [UR8] ;  /* 0x00000000080079b9 */ /* 0x0001e40008040000 */
[----:B------:R0:W-:Y:S02]  /*0150*/  UTMACCTL.PF [UR4] ;  /* 0x00000000040079b9 */ /* 0x0001e40008040000 */
[----:B0-----:R-:W-:Y:S01]  /*0160*/  NOP ;  /* 0x0000000000007918 */ /* 0x001fe20000000000 */
.L_x_1:
[----:B------:R-:W-:Y:S05]  /*0170*/  BSYNC B0 ;  /* 0x0000000000007941 */ /* 0x000fea0003800000 */
.L_x_0:
[----:B------:R-:W0:Y:S01]  /*0180*/  SHFL.IDX PT, R6, R0, RZ, 0x1f ;  /* 0x00001fff00067589 */ /* 0x000e2200000e0000 */
[----:B------:R-:W-:Y:S01]  /*0190*/  R2UR UR19, R2 ;  /* 0x00000000021372ca */ /* 0x000fe200000e0000 */
[----:B------:R-:W-:Y:S01]  /*01a0*/  UISETP.NE.AND UP0, UPT, UR6, 0x3, UPT ;  /* 0x000000030600788c */ /* 0x000fe2000bf05270 */
[----:B------:R-:W-:-:S03]  /*01b0*/  SHF.R.S32.HI R2, RZ, 0x1f, R3 ;  /* 0x0000001fff027819 */ /* 0x000fc60000011403 */
[----:B------:R-:W-:Y:S01]  /*01c0*/  UISETP.EQ.OR UP0, UPT, UR6, URZ, !UP0 ;  /* 0x0000003f0600728c */ /* 0x000fe2000c702670 */
[----:B------:R-:W-:-:S07]  /*01d0*/  LEA.HI R2, R2, R3, RZ, 0x7 ;  /* 0x0000000302027211 */ /* 0x000fce00078f38ff */
[----:B------:R-:W-:Y:S02]  /*01e0*/  UIADD3 UR14, UR19, -0x1, URZ ;  /* 0xffffffff130e7890 */ /* 0x000fe4000fffe03f */
[----:B------:R-:W-:Y:S02]  /*01f0*/  UISETP.EQ.AND UP0, UPT, UR19, URZ, UP0 ;  /* 0x0000003f1300728c */ /* 0x000fe40008702270 */
[----:B------:R-:W-:Y:S02]  /*0200*/  UISETP.GE.U32.AND UP1, UPT, UR14, 0x2, UPT ;  /* 0x000000020e00788c */ /* 0x000fe4000bf26070 */
[----:B------:R-:W-:Y:S01]  /*0210*/  USEL UR40, URZ, 0x1, !UP0 ;  /* 0x000000013f287887 */ /* 0x000fe2000c000000 */
[----:B0-----:R-:W-:-:S03]  /*0220*/  ISETP.NE.AND P0, PT, R6, RZ, PT ;  /* 0x000000ff0600720c */ /* 0x001fc60003f05270 */
[----:B------:R-:W-:-:S10]  /*0230*/  USEL UR40, UR40, 0x2, UP1 ;  /* 0x0000000228287887 */ /* 0x000fd40008800000 */
[----:B------:R-:W-:Y:S05]  /*0240*/  @P0 BRA `(.L_x_2) ;  /* 0x0000000000580947 */ /* 0x000fea0003800000 */
[----:B------:R-:W0:Y:S01]  /*0250*/  S2UR UR7, SR_CgaCtaId ;  /* 0x00000000000779c3 */ /* 0x000e220000008800 */
[----:B------:R-:W-:Y:S01]  /*0260*/  UMOV UR4, 0x400 ;  /* 0x0000040000047882 */ /* 0x000fe20000000000 */
[----:B------:R-:W-:Y:S01]  /*0270*/  UMOV UR5, 0x1 ;  /* 0x0000000100057882 */ /* 0x000fe20000000000 */
[----:B------:R-:W-:Y:S01]  /*0280*/  UMOV UR8, 0x2 ;  /* 0x0000000200087882 */ /* 0x000fe20000000000 */
[----:B------:R-:W-:Y:S01]  /*0290*/  ELECT P0, URZ, PT ;  /* 0x00000000003f782f */ /* 0x000fe20003800000 */
[----:B------:R-:W-:-:S04]  /*02a0*/  UIADD3 UR8, -UR8, 0x100000, URZ ;  /* 0x0010000008087890 */ /* 0x000fc8000fffe13f */
[----:B------:R-:W-:Y:S02]  /*02b0*/  USHF.L.U32 UR9, UR8, 0xb, URZ ;  /* 0x0000000b08097899 */ /* 0x000fe4000800063f */
[----:B------:R-:W-:Y:S02]  /*02c0*/  USHF.L.U32 UR8, UR8, 0x1, URZ ;  /* 0x0000000108087899 */ /* 0x000fe4000800063f */
[----:B0-----:R-:W-:Y:S02]  /*02d0*/  ULEA UR7, UR7, UR4, 0x18 ;  /* 0x0000000407077291 */ /* 0x001fe4000f8ec03f */
[----:B------:R-:W-:-:S04]  /*02e0*/  UIADD3 UR4, -UR5, 0x100000, URZ ;  /* 0x0010000005047890 */ /* 0x000fc8000fffe13f */
[----:B------:R-:W-:Y:S02]  /*02f0*/  USHF.L.U32 UR5, UR4, 0xb, URZ ;  /* 0x0000000b04057899 */ /* 0x000fe4000800063f */
[----:B------:R-:W-:Y:S01]  /*0300*/  USHF.L.U32 UR4, UR4, 0x1, URZ ;  /* 0x0000000104047899 */ /* 0x000fe2000800063f */
[----:B------:R-:W0:Y:S11]  /*0310*/  FENCE.VIEW.ASYNC.S ;  /* 0x00000000000073c6 */ /* 0x000e360000000000 */
[----:B0-----:R0:W1:Y:S01]  /*0320*/  SYNCS.EXCH.64 URZ, [UR7], UR4 ;  /* 0x00000004073f75b2 */ /* 0x0010620008000100 */
[----:B------:R0:W2:Y:S01]  /*0330*/  SYNCS.EXCH.64 URZ, [UR7+0x20], UR8 ;  /* 0x00002008073f75b2 */ /* 0x0000a20008000100 */
[----:B------:R0:W3:Y:S01]  /*0340*/  SYNCS.EXCH.64 URZ, [UR7+0x8], UR4 ;  /* 0x00000804073f75b2 */ /* 0x0000e20008000100 */
[----:B------:R0:W4:Y:S01]  /*0350*/  SYNCS.EXCH.64 URZ, [UR7+0x28], UR8 ;  /* 0x00002808073f75b2 */ /* 0x0001220008000100 */
[----:B------:R0:W0:Y:S01]  /*0360*/  SYNCS.EXCH.64 URZ, [UR7+0x10], UR4 ;  /* 0x00001004073f75b2 */ /* 0x0000220008000100 */
[----:B------:R0:W0:Y:S01]  /*0370*/  SYNCS.EXCH.64 URZ, [UR7+0x30], UR8 ;  /* 0x00003008073f75b2 */ /* 0x0000220008000100 */
[----:B------:R0:W0:Y:S01]  /*0380*/  SYNCS.EXCH.64 URZ, [UR7+0x18], UR4 ;  /* 0x00001804073f75b2 */ /* 0x0000220008000100 */
[----:B------:R0:W0:Y:S01]  /*0390*/  SYNCS.EXCH.64 URZ, [UR7+0x38], UR8 ;  /* 0x00003808073f75b2 */ /* 0x0000220008000100 */
[----:B------:R-:W-:Y:S01]  /*03a0*/  NOP ;  /* 0x0000000000007918 */ /* 0x000fe20000000000 */
.L_x_2:
[----:B------:R-:W5:Y:S01]  /*03b0*/  SHFL.IDX PT, R10, R0, RZ, 0x1f ;  /* 0x00001fff000a7589 */ /* 0x000f6200000e0000 */
[----:B------:R-:W1:Y:S01]  /*03c0*/  S2UR UR15, SR_CTAID.X ;  /* 0x00000000000f79c3 */ /* 0x000e620000002500 */
[----:B------:R-:W-:Y:S02]  /*03d0*/  ELECT P0, URZ, PT ;  /* 0x00000000003f782f */ /* 0x000fe40003800000 */
[----:B------:R-:W-:Y:S01]  /*03e0*/  SHF.R.S32.HI R11, RZ, 0x1f, R6 ;  /* 0x0000001fff0b7819 */ /* 0x000fe20000011406 */
[----:B------:R1:W2:Y:S01]  /*03f0*/  SHFL.IDX PT, R8, R0, RZ, 0x1f ;  /* 0x00001fff00087589 */ /* 0x0002a200000e0000 */
[----:B------:R-:W-:Y:S02]  /*0400*/  ELECT P1, URZ, PT ;  /* 0x00000000003f782f */ /* 0x000fe40003820000 */
[----:B------:R-:W-:Y:S01]  /*0410*/  LOP3.LUT R2, R2, 0xffffff80, RZ, 0xc0, !PT ;  /* 0xffffff8002027812 */ /* 0x000fe200078ec0ff */
[----:B0-----:R-:W-:Y:S01]  /*0420*/  ULDC UR4, c[0x0][0x150] ;  /* 0x0000540000047ab9 */ /* 0x001fe20000000800 */
[----:B------:R-:W-:Y:S01]  /*0430*/  LEA.HI R11, R11, R6, RZ, 0x2 ;  /* 0x000000060b0b7211 */ /* 0x000fe200078f10ff */
[----:B------:R-:W0:Y:S01]  /*0440*/  S2UR UR8, SR_CTAID.Y ;  /* 0x00000000000879c3 */ /* 0x000e220000002600 */
[----:B------:R-:W-:Y:S01]  /*0450*/  NOP ;  /* 0x0000000000007918 */ /* 0x000fe20000000000 */
[----:B------:R-:W-:Y:S01]  /*0460*/  IMAD.IADD R4, R3, 0x1, -R2 ;  /* 0x0000000103047824 */ /* 0x000fe200078e0a02 */
[----:B------:R-:W-:Y:S01]  /*0470*/  LOP3.LUT R11, R11, 0x3ffffffc, RZ, 0xc0, !PT ;  /* 0x3ffffffc0b0b7812 */ /* 0x000fe200078ec0ff */
[----:B------:R-:W-:Y:S01]  /*0480*/  NOP ;  /* 0x0000000000007918 */ /* 0x000fe20000000000 */
[----:B------:R-:W-:Y:S01]  /*0490*/  ULDC UR17, c[0x0][0x148] ;  /* 0x0000520000117ab9 */ /* 0x000fe20000000800 */
[----:B------:R-:W-:Y:S01]  /*04a0*/  UMOV UR20, 0x80 ;  /* 0x0000008000147882 */ /* 0x000fe20000000000 */
[----:B------:R-:W-:Y:S01]  /*04b0*/  SHF.R.S32.HI R9, RZ, 0x1f, R4 ;  /* 0x0000001fff097819 */ /* 0x000fe20000011404 */
[----:B------:R-:W-:Y:S01]  /*04c0*/  IMAD.IADD R11, R6, 0x1, -R11 ;  /* 0x00000001060b7824 */ /* 0x000fe200078e0a0b */
[----:B------:R-:W-:Y:S01]  /*04d0*/  ULDC UR12, c[0x0][0x144] ;  /* 0x00005100000c7ab9 */ /* 0x000fe20000000800 */
[----:B------:R-:W3:Y:S01]  /*04e0*/  SHFL.IDX PT, R5, R5, RZ, 0x1f ;  /* 0x00001fff05057589 */ /* 0x000ee200000e0000 */
[----:B------:R-:W-:-:S02]  /*04f0*/  LEA.HI R2, R9, R4, RZ, 0x3 ;  /* 0x0000000409027211 */ /* 0x000fc400078f18ff */
[----:B------:R-:W-:Y:S02]  /*0500*/  ISETP.NE.AND P3, PT, RZ, UR19, PT ;  /* 0x00000013ff007c0c */ /* 0x000fe4000bf65270 */
[----:B-----5:R-:W-:Y:S02]  /*0510*/  ISETP.NE.OR P0, PT, R10, RZ, !P0 ;  /* 0x000000ff0a00720c */ /* 0x020fe40004705670 */
[----:B-1----:R-:W-:Y:S02]  /*0520*/  I2FP.F32.U32 R0, UR15 ;  /* 0x0000000f00007c45 */ /* 0x002fe40008201000 */
[----:B--2---:R-:W-:Y:S02]  /*0530*/  ISETP.NE.OR P1, PT, R8, RZ, !P1 ;  /* 0x000000ff0800720c */ /* 0x004fe40004f25670 */
[----:B------:R-:W-:Y:S01]  /*0540*/  SHF.R.S32.HI R7, RZ, 0x3, R2 ;  /* 0x00000003ff077819 */ /* 0x000fe20000011402 */
[----:B------:R-:W-:Y:S01]  /*0550*/  FMUL R0, R0, UR4 ;  /* 0x0000000400007c20 */ /* 0x000fe20008400000 */
[----:B------:R-:W-:Y:S01]  /*0560*/  ULDC UR4, c[0x0][0x154] ;  /* 0x0000550000047ab9 */ /* 0x000fe20000000800 */
[----:B0-----:R-:W-:-:S02]  /*0570*/  I2FP.F32.U32 R6, UR8 ;  /* 0x0000000800067c45 */ /* 0x001fc40008201000 */
[----:B------:R-:W-:Y:S02]  /*0580*/  SHF.R.S32.HI R2, RZ, 0x1f, R2 ;  /* 0x0000001fff027819 */ /* 0x000fe40000011402 */
[----:B------:R-:W-:Y:S01]  /*0590*/  VOTEU.ALL UP2, P0 ;  /* 0x00000000003f7886 */ /* 0x000fe20000040000 */
[----:B------:R-:W-:Y:S01]  /*05a0*/  FMUL R6, R6, UR4 ;  /* 0x0000000406067c20 */ /* 0x000fe20008400000 */
[----:B------:R-:W0:Y:S01]  /*05b0*/  F2I.U32.TRUNC.NTZ R0, R0 ;  /* 0x0000000000007305 */ /* 0x000e22000020f000 */
[----:B------:R-:W-:Y:S01]  /*05c0*/  LEA.HI R2, R2, R7, RZ, 0x2 ;  /* 0x0000000702027211 */ /* 0x000fe200078f10ff */
[----:B------:R-:W-:Y:S01]  /*05d0*/  VOTEU.ALL UP3, P1 ;  /* 0x00000000003f7886 */ /* 0x000fe20000860000 */
[----:B------:R-:W1:Y:S01]  /*05e0*/  @!UP2 S2UR UR11, SR_CgaCtaId ;  /* 0x00000000000ba9c3 */ /* 0x000e620000008800 */
[----:B------:R-:W-:Y:S01]  /*05f0*/  UMOV UR4, 0x20 ;  /* 0x0000002000047882 */ /* 0x000fe20000000000 */
[----:B------:R-:W-:Y:S01]  /*0600*/  LOP3.LUT R2, R2, 0xfffffffc, RZ, 0xc0, !PT ;  /* 0xfffffffc02027812 */ /* 0x000fe200078ec0ff */
[----:B------:R-:W-:Y:S01]  /*0610*/  @!UP2 UMOV UR10, 0x400 ;  /* 0x00000400000aa882 */ /* 0x000fe20000000000 */
[----:B------:R-:W-:-:S04]  /*0620*/  @!UP2 UIADD3 UR4, -UR4, 0x100000, URZ ;  /* 0x001000000404a890 */ /* 0x000fc8000fffe13f */
[----:B------:R-:W-:Y:S02]  /*0630*/  @!UP2 USHF.L.U32 UR5, UR4, 0xb, URZ ;  /* 0x0000000b0405a899 */ /* 0x000fe4000800063f */
[----:B------:R-:W-:Y:S01]  /*0640*/  @!UP2 USHF.L.U32 UR4, UR4, 0x1, URZ ;  /* 0x000000010404a899 */ /* 0x000fe2000800063f */
[----:B------:R-:W2:Y:S01]  /*0650*/  F2I.U32.TRUNC.NTZ R6, R6 ;  /* 0x0000000600067305 */ /* 0x000ea2000020f000 */
[----:B------:R-:W-:Y:S01]  /*0660*/  VOTEU.ALL UP0, P0 ;  /* 0x00000000003f7886 */ /* 0x000fe20000000000 */
[----:B------:R-:W-:Y:S01]  /*0670*/  IMAD.IADD R2, R7, 0x1, -R2 ;  /* 0x0000000107027824 */ /* 0x000fe200078e0a02 */
[----:B------:R-:W5:Y:S01]  /*0680*/  @!UP3 S2UR UR18, SR_CgaCtaId ;  /* 0x000000000012b9c3 */ /* 0x000f620000008800 */
[----:B------:R-:W-:Y:S01]  /*0690*/  VOTEU.ALL UP1, P0 ;  /* 0x00000000003f7886 */ /* 0x000fe20000020000 */
[----:B------:R-:W-:Y:S01]  /*06a0*/  @!UP3 UMOV UR16, 0x400 ;  /* 0x000004000010b882 */ /* 0x000fe20000000000 */
[----:B------:R-:W-:Y:S01]  /*06b0*/  IMAD R2, R11, 0x4, R2 ;  /* 0x000000040b027824 */ /* 0x000fe200078e0202 */
[----:B0-----:R-:W-:Y:S01]  /*06c0*/  R2UR UR7, R0 ;  /* 0x00000000000772ca */ /* 0x001fe200000e0000 */
[----:B------:R-:W-:Y:S01]  /*06d0*/  VOTEU.ALL UP4, P1 ;  /* 0x00000000003f7886 */ /* 0x000fe20000880000 */
[----:B------:R-:W-:Y:S01]  /*06e0*/  VOTEU.ALL UP5, P1 ;  /* 0x00000000003f7886 */ /* 0x000fe200008a0000 */
[----:B------:R-:W-:Y:S01]  /*06f0*/  IMAD.SHL.U32 R7, R2, 0x4, RZ ;  /* 0x0000000402077824 */ /* 0x000fe200078e00ff */
[----:B------:R-:W0:Y:S01]  /*0700*/  LDC R0, c[0x0][0x140] ;  /* 0x00005000ff007b82 */ /* 0x000e220000000800 */
[----:B------:R-:W-:-:S02]  /*0710*/  LOP3.LUT P0, RZ, R4, 0x7, RZ, 0xc0, !PT ;  /* 0x0000000704ff7812 */ /* 0x000fc4000780c0ff */
[----:B--2---:R-:W-:Y:S02]  /*0720*/  R2UR UR9, R6 ;  /* 0x00000000060972ca */ /* 0x004fe400000e0000 */
[----:B------:R-:W-:Y:S01]  /*0730*/  LOP3.LUT R22, R2, 0xc, R7, 0x78, !PT ;  /* 0x0000000c02167812 */ /* 0x000fe200078e7807 */
[----:B-1----:R-:W-:Y:S02]  /*0740*/  @!UP2 ULEA UR13, UR11, UR10, 0x18 ;  /* 0x0000000a0b0da291 */ /* 0x002fe4000f8ec03f */
[----:B------:R-:W-:-:S04]  /*0750*/  @!UP3 UIADD3 UR10, -UR20, 0x100000, URZ ;  /* 0x00100000140ab890 */ /* 0x000fc8000fffe13f */
[----:B------:R-:W-:Y:S02]  /*0760*/  @!UP3 USHF.L.U32 UR11, UR10, 0xb, URZ ;  /* 0x0000000b0a0bb899 */ /* 0x000fe4000800063f */
[----:B------:R-:W-:Y:S01]  /*0770*/  @!UP3 USHF.L.U32 UR10, UR10, 0x1, URZ ;  /* 0x000000010a0ab899 */ /* 0x000fe2000800063f */
[----:B------:R-:W-:Y:S01]  /*0780*/  ISETP.LT.U32.AND P0, PT, R22, 0x2, !P0 ;  /* 0x000000021600780c */ /* 0x000fe20004701070 */
[----:B------:R-:W-:Y:S01]  /*0790*/  UIADD3 UR7, -UR7, URZ, URZ ;  /* 0x0000003f07077290 */ /* 0x000fe2000fffe13f */
[----:B------:R-:W-:Y:S01]  /*07a0*/  VOTEU.ALL UP2, P1 ;  /* 0x00000000003f7886 */ /* 0x000fe20000840000 */
[----:B-----5:R-:W-:Y:S02]  /*07b0*/  @!UP3 ULEA UR16, UR18, UR16, 0x18 ;  /* 0x000000101210b291 */ /* 0x020fe4000f8ec03f */
[----:B------:R-:W-:Y:S01]  /*07c0*/  UIADD3 UR9, -UR9, URZ, URZ ;  /* 0x0000003f09097290 */ /* 0x000fe2000fffe13f */
[----:B------:R-:W1:Y:S02]  /*07d0*/  FENCE.VIEW.ASYNC.S ;  /* 0x00000000000073c6 */ /* 0x000e640000000000 */
[----:B-1----:R-:W1:Y:S01]  /*07e0*/  @!UP0 SYNCS.EXCH.64 URZ, [UR13+0x70], UR4 ;  /* 0x000070040d3f85b2 */ /* 0x002e620008000100 */
[----:B------:R-:W-:Y:S01]  /*07f0*/  UIMAD UR7, UR12, UR7, UR15 ;  /* 0x000000070c0772a4 */ /* 0x000fe2000f8e020f */
[----:B------:R-:W-:Y:S01]  /*0800*/  VOTEU.ALL UP3, P1 ;  /* 0x00000000003f7886 */ /* 0x000fe20000860000 */
[----:B0-----:R-:W-:Y:S01]  /*0810*/  ISETP.EQ.U32.AND P2, PT, R0, 0x1, PT ;  /* 0x000000010000780c */ /* 0x001fe20003f42070 */
[----:B------:R0:W2:Y:S01]  /*0820*/  @!UP1 SYNCS.EXCH.64 URZ, [UR13+0x78], UR4 ;  /* 0x000078040d3f95b2 */ /* 0x0000a20008000100 */
[----:B------:R-:W-:Y:S01]  /*0830*/  NOP ;  /* 0x0000000000007918 */ /* 0x000fe20000000000 */
[----:B0-----:R-:W-:Y:S01]  /*0840*/  UIMAD UR4, UR17, UR9, UR8 ;  /* 0x00000009110472a4 */ /* 0x001fe2000f8e0208 */
[----:B------:R0:W0:Y:S05]  /*0850*/  @!UP2 SYNCS.EXCH.64 URZ, [UR16+0x50], UR10 ;  /* 0x0000500a103fa5b2 */ /* 0x00002a0008000100 */
[----:B------:R-:W-:-:S04]  /*0860*/  ISETP.NE.AND P1, PT, R22, UR4, PT ;  /* 0x0000000416007c0c */ /* 0x000fc8000bf25270 */
[----:B------:R-:W-:-:S04]  /*0870*/  ISETP.EQ.OR P1, PT, RZ, UR7, !P1 ;  /* 0x00000007ff007c0c */ /* 0x000fc8000cf22670 */
[----:B------:R-:W-:-:S04]  /*0880*/  PLOP3.LUT P0, PT, P0, P1, PT, 0x80, 0x0 ;  /* 0x000000000000781c */ /* 0x000fc80000703070 */
[----:B------:R-:W-:Y:S01]  /*0890*/  P2R R99, PR, RZ, 0x1 ;  /* 0x00000001ff637803 */ /* 0x000fe20000000000 */
[----:B------:R0:W0:Y:S01]  /*08a0*/  @!UP3 SYNCS.EXCH.64 URZ, [UR16+0x58], UR10 ;  /* 0x0000580a103fb5b2 */ /* 0x0000220008000100 */
[----:B------:R0:W0:Y:S01]  /*08b0*/  @!UP4 SYNCS.EXCH.64 URZ, [UR16+0x60], UR10 ;  /* 0x0000600a103fc5b2 */ /* 0x0000220008000100 */
[----:B------:R0:W0:Y:S01]  /*08c0*/  @!UP5 SYNCS.EXCH.64 URZ, [UR16+0x68], UR10 ;  /* 0x0000680a103fd5b2 */ /* 0x0000220008000100 */
[----:B------:R-:W-:Y:S01]  /*08d0*/  NOP ;  /* 0x0000000000007918 */ /* 0x000fe20000000000 */
[----:B-123--:R-:W-:Y:S05]  /*08e0*/  @!P2 BRA `(.L_x_3) ;  /* 0x000000000008a947 */ /* 0x00efea0003800000 */
[----:B0---4-:R-:W-:Y:S01]  /*08f0*/  UCGABAR_ARV ;  /* 0x00000000000079c7 */ /* 0x011fe20008000000 */
[----:B------:R-:W-:Y:S05]  /*0900*/  BRA `(.L_x_4) ;  /* 0x0000000000047947 */ /* 0x000fea0003800000 */
.L_x_3:
[----:B0---4-:R-:W-:Y:S01]  /*0910*/  NOP ;  /* 0x0000000000007918 */ /* 0x011fe20000000000 */
.L_x_4:
[----:B------:R-:W-:Y:S01]  /*0920*/  ULDC.64 UR4, c[0x0][0x598] ;  /* 0x0001660000047ab9 */ /* 0x000fe20000000a00 */
[----:B------:R-:W-:Y:S01]  /*0930*/  ULDC.64 UR54, c[0x0][0x208] ;  /* 0x0000820000367ab9 */ /* 0x000fe20000000a00 */
[----:B------:R-:W-:-:S04]  /*0940*/  ISETP.NE.U32.AND P0, PT, RZ, UR4, PT ;  /* 0x00000004ff007c0c */ /* 0x000fc8000bf05070 */
[----:B------:R-:W-:-:S13]  /*0950*/  ISETP.NE.AND.EX P0, PT, RZ, UR5, PT, P0 ;  /* 0x00000005ff007c0c */ /* 0x000fda000bf05300 */
[----:B------:R-:W-:Y:S05]  /*0960*/  @!P0 BRA `(.L_x_5) ;  /* 0x00000000001c8947 */ /* 0x000fea0003800000 */
[----:B------:R-:W0:Y:S02]  /*0970*/  LDC.64 R6, c[0x0][0x598] ;  /* 0x00016600ff067b82 */ /* 0x000e240000000a00 */
[----:B0-----:R-:W2:Y:S02]  /*0980*/  LDG.E.64 R6, desc[UR54][R6.64] ;  /* 0x0000003606067981 */ /* 0x001ea4000c1e1b00 */
[----:B--2---:R-:W-:-:S04]  /*0990*/  ISETP.NE.U32.AND P0, PT, R6, RZ, PT ;  /* 0x000000ff0600720c */ /* 0x004fc80003f05070 */
[----:B------:R-:W-:-:S13]  /*09a0*/  ISETP.NE.AND.EX P0, PT, R7, RZ, PT, P0 ;  /* 0x000000ff0700720c */ /* 0x000fda0003f05300 */
[----:B------:R-:W-:Y:S05]  /*09b0*/  @!P0 BRA `(.L_x_5) ;  /* 0x0000000000088947 */ /* 0x000fea0003800000 */
[----:B------:R0:W5:Y:S01]  /*09c0*/  LD.E R23, desc[UR54][R6.64] ;  /* 0x0000003606177980 */ /* 0x000162000c101900 */
[----:B------:R-:W-:Y:S05]  /*09d0*/  BRA `(.L_x_6) ;  /* 0x0000000000247947 */ /* 0x000fea0003800000 */
.L_x_5:
[----:B------:R-:W-:Y:S02]  /*09e0*/  ULDC.64 UR4, c[0x0][0x588] ;  /* 0x0001620000047ab9 */ /* 0x000fe40000000a00 */
[----:B------:R-:W-:-:S04]  /*09f0*/  ISETP.NE.U32.AND P0, PT, RZ, UR4, PT ;  /* 0x00000004ff007c0c */ /* 0x000fc8000bf05070 */
[----:B------:R-:W-:-:S13]  /*0a00*/  ISETP.NE.AND.EX P0, PT, RZ, UR5, PT, P0 ;  /* 0x00000005ff007c0c */ /* 0x000fda000bf05300 */
[----:B------:R-:W-:Y:S05]  /*0a10*/  @!P0 BRA `(.L_x_7) ;  /* 0x00000000000c8947 */ /* 0x000fea0003800000 */
[----:B------:R-:W0:Y:S02]  /*0a20*/  LDC.64 R6, c[0x0][0x588] ;  /* 0x00016200ff067b82 */ /* 0x000e240000000a00 */
[----:B0-----:R1:W5:Y:S01]  /*0a30*/  LDG.E R23, desc[UR54][R6.64] ;  /* 0x0000003606177981 */ /* 0x001362000c1e1900 */
[----:B------:R-:W-:Y:S05]  /*0a40*/  BRA `(.L_x_6) ;  /* 0x0000000000087947 */ /* 0x000fea0003800000 */
.L_x_7:
[----:B------:R-:W-:Y:S02]  /*0a50*/  ULDC UR4, c[0x0][0x580] ;  /* 0x0001600000047ab9 */ /* 0x000fe40000000800 */
[----:B------:R-:W-:-:S07]  /*0a60*/  IMAD.U32 R23, RZ, RZ, UR4 ;  /* 0x00000004ff177e24 */ /* 0x000fce000f8e00ff */
.L_x_6:
[----:B------:R-:W-:Y:S02]  /*0a70*/  ULDC.64 UR4, c[0x0][0x5a0] ;  /* 0x0001680000047ab9 */ /* 0x000fe40000000a00 */
[----:B------:R-:W-:-:S04]  /*0a80*/  ISETP.NE.U32.AND P0, PT, RZ, UR4, PT ;  /* 0x00000004ff007c0c */ /* 0x000fc8000bf05070 */
[----:B------:R-:W-:-:S13]  /*0a90*/  ISETP.NE.AND.EX P0, PT, RZ, UR5, PT, P0 ;  /* 0x00000005ff007c0c */ /* 0x000fda000bf05300 */
[----:B------:R-:W-:Y:S05]  /*0aa0*/  @!P0 BRA `(.L_x_8) ;  /* 0x00000000001c8947 */ /* 0x000fea0003800000 */
[----:B01----:R-:W0:Y:S02]  /*0ab0*/  LDC.64 R6, c[0x0][0x5a0] ;  /* 0x00016800ff067b82 */ /* 0x003e240000000a00 */
[----:B0-----:R-:W2:Y:S02]  /*0ac0*/  LDG.E.64 R6, desc[UR54][R6.64] ;  /* 0x0000003606067981 */ /* 0x001ea4000c1e1b00 */
[----:B--2---:R-:W-:-:S04]  /*0ad0*/  ISETP.NE.U32.AND P0, PT, R6, RZ, PT ;  /* 0x000000ff0600720c */ /* 0x004fc80003f05070 */
[----:B------:R-:W-:-:S13]  /*0ae0*/  ISETP.NE.AND.EX P0, PT, R7, RZ, PT, P0 ;  /* 0x000000ff0700720c */ /* 0x000fda0003f05300 */
[----:B------:R-:W-:Y:S05]  /*0af0*/  @!P0 BRA `(.L_x_8) ;  /* 0x0000000000088947 */ /* 0x000fea0003800000 */
[----:B------:R0:W5:Y:S01]  /*0b00*/  LD.E R88, desc[UR54][R6.64] ;  /* 0x0000003606587980 */ /* 0x000162000c101900 */
[----:B------:R-:W-:Y:S05]  /*0b10*/  BRA `(.L_x_9) ;  /* 0x0000000000247947 */ /* 0x000fea0003800000 */
.L_x_8:
[----:B------:R-:W-:Y:S02]  /*0b20*/  ULDC.64 UR4, c[0x0][0x590] ;  /* 0x0001640000047ab9 */ /* 0x000fe40000000a00 */
[----:B------:R-:W-:-:S04]  /*0b30*/  ISETP.NE.U32.AND P0, PT, RZ, UR4, PT ;  /* 0x00000004ff007c0c */ /* 0x000fc8000bf05070 */
[----:B------:R-:W-:-:S13]  /*0b40*/  ISETP.NE.AND.EX P0, PT, RZ, UR5, PT, P0 ;  /* 0x00000005ff007c0c */ /* 0x000fda000bf05300 */
[----:B------:R-:W-:Y:S05]  /*0b50*/  @!P0 BRA `(.L_x_10) ;  /* 0x00000000000c8947 */ /* 0x000fea0003800000 */
[----:B------:R-:W2:Y:S02]  /*0b60*/  LDC.64 R88, c[0x0][0x590] ;  /* 0x00016400ff587b82 */ /* 0x000ea40000000a00 */
[----:B--2---:R2:W5:Y:S01]  /*0b70*/  LDG.E R88, desc[UR54][R88.64] ;  /* 0x0000003658587981 */ /* 0x004562000c1e1900 */
[----:B------:R-:W-:Y:S05]  /*0b80*/  BRA `(.L_x_9) ;  /* 0x0000000000087947 */ /* 0x000fea0003800000 */
.L_x_10:
[----:B------:R-:W-:Y:S02]  /*0b90*/  ULDC UR4, c[0x0][0x584] ;  /* 0x0001610000047ab9 */ /* 0x000fe40000000800 */
[----:B------:R-:W-:-:S07]  /*0ba0*/  IMAD.U32 R88, RZ, RZ, UR4 ;  /* 0x00000004ff587e24 */ /* 0x000fce000f8e00ff */
.L_x_9:
[----:B------:R-:W-:Y:S01]  /*0bb0*/  ULDC UR4, c[0x0][0x65c] ;  /* 0x0001970000047ab9 */ /* 0x000fe20000000800 */
[----:B01----:R-:W0:Y:S01]  /*0bc0*/  LDC.64 R6, c[0x0][0x650] ;  /* 0x00019400ff067b82 */ /* 0x003e220000000a00 */
[----:B------:R-:W-:Y:S01]  /*0bd0*/  UISETP.NE.AND UP2, UPT, UR4, 0x1, UPT ;  /* 0x000000010400788c */ /* 0x000fe2000bf45270 */
[----:B------:R-:W-:Y:S01]  /*0be0*/  IMAD.MOV.U32 R18, RZ, RZ, -0x1 ;  /* 0xffffffffff127424 */ /* 0x000fe200078e00ff */
[----:B------:R-:W-:Y:S01]  /*0bf0*/  UISETP.NE.AND UP0, UPT, UR19, 0x2, UPT ;  /* 0x000000021300788c */ /* 0x000fe2000bf05270 */
[----:B------:R-:W-:Y:S01]  /*0c00*/  IMAD.MOV.U32 R2, RZ, RZ, -0x1 ;  /* 0xffffffffff027424 */ /* 0x000fe200078e00ff */
[----:B------:R-:W-:Y:S01]  /*0c10*/  UP2UR UR38, UPR, URZ, 0x4 ;  /* 0x000000043f267883 */ /* 0x000fe20008000000 */
[----:B------:R-:W-:-:S06]  /*0c20*/  IMAD.MOV.U32 R19, RZ, RZ, -0x1 ;  /* 0xffffffffff137424 */ /* 0x000fcc00078e00ff */
[----:B------:R-:W-:Y:S01]  /*0c30*/  @UP2 ULDC UR12, c[0x0][0x10] ;  /* 0x00000400000c2ab9 */ /* 0x000fe20000000800 */
[----:B------:R-:W-:Y:S01]  /*0c40*/  @UP2 UMOV UR4, UR8 ;  /* 0x0000000800042c82 */ /* 0x000fe20008000000 */
[----:B------:R-:W-:Y:S01]  /*0c50*/  @UP2 UMOV UR5, URZ ;  /* 0x0000003f00052c82 */ /* 0x000fe20008000000 */
[----:B------:R-:W-:Y:S01]  /*0c60*/  @!UP2 ULDC UR16, c[0x0][0xc] ;  /* 0x000003000010aab9 */ /* 0x000fe20000000800 */
[----:B------:R-:W-:Y:S01]  /*0c70*/  @UP2 UIMAD.WIDE.U32 UR12, UR15, UR12, UR4 ;  /* 0x0000000c0f0c22a5 */ /* 0x000fe2000f8e0004 */
[----:B------:R-:W-:Y:S02]  /*0c80*/  ULDC UR10, c[0x0][0xc] ;  /* 0x00000300000a7ab9 */ /* 0x000fe40000000800 */
[----:B------:R-:W-:Y:S01]  /*0c90*/  @UP2 UMOV UR4, URZ ;  /* 0x0000003f00042c82 */ /* 0x000fe20008000000 */
[----:B------:R-:W-:Y:S01]  /*0ca0*/  UMOV UR5, URZ ;  /* 0x0000003f00057c82 */ /* 0x000fe20008000000 */
[----:B------:R-:W-:Y:S01]  /*0cb0*/  @UP2 UIADD3 UR18, UR13, UR4, URZ ;  /* 0x000000040d122290 */ /* 0x000fe2000fffe03f */
[----:B------:R-:W-:-:S02]  /*0cc0*/  ULDC UR11, c[0x0][0x10] ;  /* 0x00000400000b7ab9 */ /* 0x000fc40000000800 */
[----:B------:R-:W-:Y:S01]  /*0cd0*/  UMOV UR4, UR15 ;  /* 0x0000000f00047c82 */ /* 0x000fe20008000000 */
[----:B------:R-:W-:Y:S02]  /*0ce0*/  UIMAD.WIDE.U32 UR10, UR10, UR11, URZ ;  /* 0x0000000b0a0a72a5 */ /* 0x000fe4000f8e003f */
[----:B------:R-:W-:Y:S01]  /*0cf0*/  @!UP2 UIMAD.WIDE.U32 UR4, UR8, UR16, UR4 ;  /* 0x000000100804a2a5 */ /* 0x000fe2000f8e0004 */
[----:B------:R-:W-:Y:S02]  /*0d00*/  ULDC UR13, c[0x0][0x14] ;  /* 0x00000500000d7ab9 */ /* 0x000fe40000000800 */
[----:B------:R-:W-:Y:S02]  /*0d10*/  UIMAD.WIDE.U32 UR52, UR10, UR13, URZ ;  /* 0x0000000d0a3472a5 */ /* 0x000fe4000f8e003f */
[----:B------:R-:W-:Y:S02]  /*0d20*/  UIMAD UR39, UR11, UR13, URZ ;  /* 0x0000000d0b2772a4 */ /* 0x000fe4000f8e023f */
[----:B------:R-:W-:Y:S01]  /*0d30*/  @!UP2 UMOV UR12, UR4 ;  /* 0x00000004000cac82 */ /* 0x000fe20008000000 */
[----:B------:R-:W-:Y:S01]  /*0d40*/  @!UP2 UMOV UR18, UR5 ;  /* 0x000000050012ac82 */ /* 0x000fe20008000000 */
[----:B------:R-:W-:-:S02]  /*0d50*/  UIADD3 UR39, UR53, UR39, URZ ;  /* 0x0000002735277290 */ /* 0x000fc4000fffe03f */
[----:B------:R-:W-:-:S04]  /*0d60*/  UIADD3 UR4, UP1, UR12, UR52, URZ ;  /* 0x000000340c047290 */ /* 0x000fc8000ff3e03f */
[----:B------:R-:W-:Y:S02]  /*0d70*/  UIADD3.X UR5, UR18, UR39, URZ, UP1, !UPT ;  /* 0x0000002712057290 */ /* 0x000fe40008ffe43f */
[----:B------:R-:W-:Y:S02]  /*0d80*/  USEL UR4, UR4, UR12, !UP0 ;  /* 0x0000000c04047287 */ /* 0x000fe4000c000000 */
[----:B------:R-:W-:-:S04]  /*0d90*/  USEL UR5, UR5, UR18, !UP0 ;  /* 0x0000001205057287 */ /* 0x000fc8000c000000 */
[----:B0-----:R-:W-:Y:S01]  /*0da0*/  ISETP.LE.U32.AND P0, PT, R6, UR4, PT ;  /* 0x0000000406007c0c */ /* 0x001fe2000bf03070 */
[----:B------:R-:W-:Y:S02]  /*0db0*/  IMAD.U32 R16, RZ, RZ, UR4 ;  /* 0x00000004ff107e24 */ /* 0x000fe4000f8e00ff */
[----:B------:R-:W-:Y:S02]  /*0dc0*/  IMAD.U32 R0, RZ, RZ, UR5 ;  /* 0x00000005ff007e24 */ /* 0x000fe4000f8e00ff */
[----:B------:R-:W-:-:S03]  /*0dd0*/  IMAD.U32 R17, RZ, RZ, UR5 ;  /* 0x00000005ff117e24 */ /* 0x000fc6000f8e00ff */
[----:B------:R-:W-:Y:S02]  /*0de0*/  ISETP.GE.U32.AND.EX P0, PT, R0, R7, PT, P0 ;  /* 0x000000070000720c */ /* 0x000fe40003f06100 */
[----:B------:R-:W-:-:S11]  /*0df0*/  PRMT R0, RZ, 0x7610, R0 ;  /* 0x00007610ff007816 */ /* 0x000fd60000000000 */
[----:B------:R-:W-:Y:S05]  /*0e00*/  @P0 BRA `(.L_x_11) ;  /* 0x0000000400500947 */ /* 0x000fea0003800000 */
[----:B------:R-:W-:Y:S01]  /*0e10*/  ULDC.64 UR18, c[0x0][0x628] ;  /* 0x00018a0000127ab9 */ /* 0x000fe20000000a00 */
[C---:B------:R-:W-:Y:S01]  /*0e20*/  R2UR UR20, R16.reuse ;  /* 0x00000000101472ca */ /* 0x040fe200000e0000 */
[----:B------:R-:W-:Y:S01]  /*0e30*/  ULDC UR16, c[0x0][0x630] ;  /* 0x00018c0000107ab9 */ /* 0x000fe20000000800 */
[----:B------:R-:W-:Y:S02]  /*0e40*/  ISETP.NE.U32.AND P0, PT, RZ, UR18, PT ;  /* 0x00000012ff007c0c */ /* 0x000fe4000bf05070 */
[----:B------:R-:W-:Y:S02]  /*0e50*/  R2UR UR4, R16 ;  /* 0x00000000100472ca */ /* 0x000fe400000e0000 */
[----:B------:R-:W-:Y:S02]  /*0e60*/  ISETP.NE.AND.EX P0, PT, RZ, UR19, PT, P0 ;  /* 0x00000013ff007c0c */ /* 0x000fe4000bf05300 */
[----:B------:R-:W-:-:S11]  /*0e70*/  R2UR UR5, R17 ;  /* 0x00000000110572ca */ /* 0x000fd600000e0000 */
[----:B------:R-:W-:Y:S05]  /*0e80*/  @!P0 BRA `(.L_x_12) ;  /* 0x0000000000308947 */ /* 0x000fea0003800000 */
[----:B------:R-:W-:Y:S01]  /*0e90*/  R2UR UR4, R16 ;  /* 0x00000000100472ca */ /* 0x000fe200000e0000 */
[----:B------:R-:W-:Y:S01]  /*0ea0*/  ULDC UR12, c[0x0][0x634] ;  /* 0x00018d00000c7ab9 */ /* 0x000fe20000000800 */
[----:B------:R-:W-:-:S11]  /*0eb0*/  R2UR UR15, R17 ;  /* 0x00000000110f72ca */ /* 0x000fd600000e0000 */
[----:B------:R-:W-:-:S04]  /*0ec0*/  UIADD3 UR12, UP1, UR4, UR12, URZ ;  /* 0x0000000c040c7290 */ /* 0x000fc8000ff3e03f */
[----:B------:R-:W-:-:S04]  /*0ed0*/  UIADD3.X UR15, URZ, UR15, URZ, UP1, !UPT ;  /* 0x0000000f3f0f7290 */ /* 0x000fc80008ffe43f */
[----:B------:R-:W-:-:S04]  /*0ee0*/  UIMAD.WIDE.U32 UR4, UR15, UR18, URZ ;  /* 0x000000120f0472a5 */ /* 0x000fc8000f8e003f */
[----:B------:R-:W-:Y:S02]  /*0ef0*/  UIMAD.WIDE.U32 UR10, UP1, UR12, UR19, UR4 ;  /* 0x000000130c0a72a5 */ /* 0x000fe4000f820004 */
[----:B------:R-:W-:Y:S02]  /*0f00*/  UIMAD.WIDE.U32 UR4, UR12, UR18, URZ ;  /* 0x000000120c0472a5 */ /* 0x000fe4000f8e003f */
[----:B------:R-:W-:Y:S02]  /*0f10*/  UIADD3.X UR13, URZ, URZ, URZ, UP1, !UPT ;  /* 0x0000003f3f0d7290 */ /* 0x000fe40008ffe43f */
[----:B------:R-:W-:Y:S01]  /*0f20*/  UIADD3 URZ, UP1, UR5, UR10, URZ ;  /* 0x0000000a053f7290 */ /* 0x000fe2000ff3e03f */
[----:B------:R-:W-:-:S03]  /*0f30*/  UMOV UR12, UR11 ;  /* 0x0000000b000c7c82 */ /* 0x000fc60008000000 */
[----:B------:R-:W-:-:S12]  /*0f40*/  UIMAD.WIDE.U32.X UR4, UR15, UR19, UR12, UP1 ;  /* 0x000000130f0472a5 */ /* 0x000fd800088e040c */
.L_x_12:
[----:B------:R-:W-:Y:S01]  /*0f50*/  USHF.R.U64 UR4, UR4, UR16, UR5 ;  /* 0x0000001004047299 */ /* 0x000fe20008001205 */
[----:B------:R-:W-:Y:S01]  /*0f60*/  R2UR UR11, R17 ;  /* 0x00000000110b72ca */ /* 0x000fe200000e0000 */
[----:B------:R-:W-:Y:S02]  /*0f70*/  USHF.R.U32.HI UR5, URZ, UR16, UR5 ;  /* 0x000000103f057299 */ /* 0x000fe40008011605 */
[----:B------:R-:W-:Y:S01]  /*0f80*/  UIADD3 UR12, UP1, URZ, -UR4, URZ ;  /* 0x800000043f0c7290 */ /* 0x000fe2000ff3e03f */
[----:B------:R-:W-:Y:S01]  /*0f90*/  ULDC.64 UR18, c[0x0][0x620] ;  /* 0x0001880000127ab9 */ /* 0x000fe20000000a00 */
[----:B------:R-:W-:Y:S02]  /*0fa0*/  UISETP.NE.AND UP2, UPT, UR38, URZ, UPT ;  /* 0x0000003f2600728c */ /* 0x000fe4000bf45270 */
[----:B------:R-:W-:Y:S01]  /*0fb0*/  UIADD3.X UR5, URZ, ~UR5, URZ, UP1, !UPT ;  /* 0x800000053f057290 */ /* 0x000fe20008ffe43f */
[----:B------:R-:W-:Y:S01]  /*0fc0*/  UMOV UR10, UR20 ;  /* 0x00000014000a7c82 */ /* 0x000fe20008000000 */
[----:B------:R-:W-:-:S02]  /*0fd0*/  ULDC UR13, c[0x0][0x618] ;  /* 0x00018600000d7ab9 */ /* 0x000fc40000000800 */
[----:B------:R-:W-:Y:S02]  /*0fe0*/  UIMAD UR5, UR5, UR18, URZ ;  /* 0x00000012050572a4 */ /* 0x000fe4000f8e023f */
[----:B------:R-:W-:Y:S02]  /*0ff0*/  UIMAD.WIDE.U32 UR10, UR12, UR18, UR10 ;  /* 0x000000120c0a72a5 */ /* 0x000fe4000f8e000a */
[----:B------:R-:W-:Y:S02]  /*1000*/  UIMAD UR12, UR12, UR19, UR5 ;  /* 0x000000130c0c72a4 */ /* 0x000fe4000f8e0205 */
[----:B------:R-:W-:Y:S02]  /*1010*/  @UP2 UIMAD UR7, UR17, UR9, UR8 ;  /* 0x00000009110722a4 */ /* 0x000fe4000f8e0208 */
[----:B------:R-:W-:Y:S01]  /*1020*/  UIADD3 UR11, UR11, UR12, URZ ;  /* 0x0000000c0b0b7290 */ /* 0x000fe2000fffe03f */
[----:B------:R-:W-:Y:S01]  /*1030*/  ULDC.64 UR8, c[0x0][0x640] ;  /* 0x0001900000087ab9 */ /* 0x000fe20000000a00 */
[----:B------:R-:W-:-:S02]  /*1040*/  ULDC UR15, c[0x0][0x608] ;  /* 0x00018200000f7ab9 */ /* 0x000fc40000000800 */
[----:B------:R-:W-:Y:S01]  /*1050*/  USHF.R.U64 UR20, UR10, UR13, UR11 ;  /* 0x0000000d0a147299 */ /* 0x000fe2000800120b */
[----:B------:R-:W-:Y:S01]  /*1060*/  ISETP.NE.U32.AND P0, PT, RZ, UR8, PT ;  /* 0x00000008ff007c0c */ /* 0x000fe2000bf05070 */
[----:B------:R-:W-:Y:S01]  /*1070*/  USHF.R.U32.HI UR11, URZ, UR13, UR11 ;  /* 0x0000000d3f0b7299 */ /* 0x000fe2000801160b */
[----:B------:R-:W-:Y:S02]  /*1080*/  ULDC UR21, c[0x0][0x658] ;  /* 0x0001960000157ab9 */ /* 0x000fe40000000800 */
[----:B------:R-:W-:Y:S01]  /*1090*/  ISETP.NE.AND.EX P0, PT, RZ, UR9, PT, P0 ;  /* 0x00000009ff007c0c */ /* 0x000fe2000bf05300 */
[----:B------:R-:W-:Y:S02]  /*10a0*/  USHF.R.U64 UR25, UR20, UR15, UR11 ;  /* 0x0000000f14197299 */ /* 0x000fe4000800120b */
[----:B------:R-:W-:Y:S01]  /*10b0*/  USHF.R.U32.HI UR11, URZ, UR15, UR11 ;  /* 0x0000000f3f0b7299 */ /* 0x000fe2000801160b */
[----:B------:R-:W-:Y:S01]  /*10c0*/  UMOV UR10, 0xffffffff ;  /* 0xffffffff000a7882 */ /* 0x000fe20000000000 */
[----:B------:R-:W-:Y:S01]  /*10d0*/  ULDC UR5, c[0x0][0x600] ;  /* 0x0001800000057ab9 */ /* 0x000fe20000000800 */
[----:B------:R-:W-:-:S02]  /*10e0*/  USHF.L.U32 UR10, UR10, UR21, URZ ;  /* 0x000000150a0a7299 */ /* 0x000fc4000800063f */
[----:B------:R-:W-:Y:S02]  /*10f0*/  USHF.R.U64 UR26, UR25, UR21, UR11 ;  /* 0x00000015191a7299 */ /* 0x000fe4000800120b */
[----:B------:R-:W-:Y:S02]  /*1100*/  ULOP3.LUT UR15, URZ, UR10, URZ, 0x33, !UPT ;  /* 0x0000000a3f0f7292 */ /* 0x000fe4000f8e333f */
[----:B------:R-:W-:Y:S02]  /*1110*/  UIADD3 UR19, UR5, -0x1, URZ ;  /* 0xffffffff05137890 */ /* 0x000fe4000fffe03f */
[----:B------:R-:W-:Y:S01]  /*1120*/  USHF.R.U32.HI UR11, URZ, UR21, UR11 ;  /* 0x000000153f0b7299 */ /* 0x000fe2000801160b */
[----:B------:R-:W-:Y:S01]  /*1130*/  ULDC UR22, c[0x0][0x648] ;  /* 0x0001920000167ab9 */ /* 0x000fe20000000800 */
[----:B------:R-:W-:Y:S01]  /*1140*/  ULDC UR23, c[0x0][0x638] ;  /* 0x00018e0000177ab9 */ /* 0x000fe20000000800 */
[----:B------:R-:W-:Y:S01]  /*1150*/  UMOV UR24, 0x1 ;  /* 0x0000000100187882 */ /* 0x000fe20000000000 */
[----:B------:R-:W-:Y:S01]  /*1160*/  UMOV UR10, UR26 ;  /* 0x0000001a000a7c82 */ /* 0x000fe20008000000 */
[----:B------:R-:W-:Y:S07]  /*1170*/  @!P0 BRA `(.L_x_13) ;  /* 0x0000000000308947 */ /* 0x000fee0003800000 */
[----:B------:R-:W-:Y:S02]  /*1180*/  ULDC UR16, c[0x0][0x64c] ;  /* 0x0001930000107ab9 */ /* 0x000fe40000000800 */
        /* <DEDUP_REMOVED lines=8> */
[----:B------:R-:W-:-:S07]  /*1210*/  UIMAD.WIDE.U32.X UR8, UR18, UR9, UR16, UP1 ;  /* 0x00000009120872a5 */ /* 0x000fce00088e0410 */
[----:B------:R-:W-:Y:S01]  /*1220*/  UMOV UR10, UR8 ;  /* 0x00000008000a7c82 */ /* 0x000fe20008000000 */
[----:B------:R-:W-:-:S05]  /*1230*/  UMOV UR11, UR9 ;  /* 0x00000009000b7c82 */ /* 0x000fca0008000000 */
.L_x_13:
[----:B------:R-:W-:Y:S01]  /*1240*/  USHF.R.U64 UR9, UR10, UR22, UR11 ;  /* 0x000000160a097299 */ /* 0x000fe2000800120b */
[----:B------:R-:W-:Y:S01]  /*1250*/  IMAD.MOV.U32 R0, RZ, RZ, 0x1 ;  /* 0x00000001ff007424 */ /* 0x000fe200078e00ff */
[----:B------:R-:W-:Y:S01]  /*1260*/  USHF.L.U32 UR8, UR24, UR21, URZ ;  /* 0x0000001518087299 */ /* 0x000fe2000800063f */
[----:B------:R-:W-:Y:S01]  /*1270*/  IMAD.U32 R19, RZ, RZ, UR4 ;  /* 0x00000004ff137e24 */ /* 0x000fe2000f8e00ff */
[----:B------:R-:W-:Y:S02]  /*1280*/  ULOP3.LUT UR15, UR25, UR15, URZ, 0xc0, !UPT ;  /* 0x0000000f190f7292 */ /* 0x000fe4000f8ec03f */
[----:B------:R-:W-:Y:S02]  /*1290*/  UIADD3 UR10, -UR9, URZ, URZ ;  /* 0x0000003f090a7290 */ /* 0x000fe4000fffe13f */
[----:B------:R-:W-:Y:S02]  /*12a0*/  UIMAD UR15, UR8, UR9, UR15 ;  /* 0x00000009080f72a4 */ /* 0x000fe4000f8e020f */
[----:B------:R-:W-:-:S02]  /*12b0*/  ULOP3.LUT UR19, UR20, UR19, URZ, 0xc0, !UPT ;  /* 0x0000001314137292 */ /* 0x000fc4000f8ec03f */
[----:B------:R-:W-:Y:S01]  /*12c0*/  UIMAD UR8, UR10, UR23, UR26 ;  /* 0x000000170a0872a4 */ /* 0x000fe2000f8e021a */
[----:B------:R-:W-:Y:S01]  /*12d0*/  ULDC UR9, c[0x0][0x610] ;  /* 0x0001840000097ab9 */ /* 0x000fe20000000800 */
[----:B------:R-:W-:Y:S02]  /*12e0*/  UISETP.NE.AND UP1, UPT, UR38, URZ, UPT ;  /* 0x0000003f2600728c */ /* 0x000fe4000bf25270 */
[----:B------:R-:W-:Y:S02]  /*12f0*/  UIMAD UR7, UR15, UR9, UR7 ;  /* 0x000000090f0772a4 */ /* 0x000fe4000f8e0207 */
[----:B------:R-:W-:-:S04]  /*1300*/  UIMAD UR8, UR8, UR5, UR19 ;  /* 0x00000005080872a4 */ /* 0x000fc8000f8e0213 */
[----:B------:R-:W-:Y:S02]  /*1310*/  USEL UR5, UR8, UR7, !UP1 ;  /* 0x0000000708057287 */ /* 0x000fe4000c800000 */
[----:B------:R-:W-:-:S04]  /*1320*/  USEL UR7, UR7, UR8, !UP1 ;  /* 0x0000000807077287 */ /* 0x000fc8000c800000 */
[----:B------:R-:W-:Y:S02]  /*1330*/  IMAD.U32 R2, RZ, RZ, UR5 ;  /* 0x00000005ff027e24 */ /* 0x000fe4000f8e00ff */
[----:B------:R-:W-:-:S07]  /*1340*/  IMAD.U32 R18, RZ, RZ, UR7 ;  /* 0x00000007ff127e24 */ /* 0x000fce000f8e00ff */
.L_x_11:
[----:B------:R-:W-:Y:S05]  /*1350*/  @!P2 BRA `(.L_x_14) ;  /* 0x00000000000ca947 */ /* 0x000fea0003800000 */
[----:B------:R-:W-:Y:S01]  /*1360*/  UCGABAR_WAIT ;  /* 0x0000000000007dc7 */ /* 0x000fe20008000000 */
[----:B------:R-:W-:Y:S01]  /*1370*/  CCTL.IVALL ;  /* 0x00000000ff00798f */ /* 0x000fe20002000000 */
[----:B------:R-:W-:Y:S05]  /*1380*/  BRA `(.L_x_15) ;  /* 0x0000000000047947 */ /* 0x000fea0003800000 */
.L_x_14:
[----:B------:R-:W-:Y:S06]  /*1390*/  BAR.SYNC.DEFER_BLOCKING 0x0 ;  /* 0x0000000000007b1d */ /* 0x000fec0000010000 */
.L_x_15:
[----:B------:R-:W-:Y:S02]  /*13a0*/  ULDC UR4, c[0x0][0x28c] ;  /* 0x0000a30000047ab9 */ /* 0x000fe40000000800 */
[----:B------:R-:W-:-:S04]  /*13b0*/  UIADD3 UR4, UR4, 0x3f, URZ ;  /* 0x0000003f04047890 */ /* 0x000fc8000fffe03f */
[----:B------:R-:W-:-:S04]  /*13c0*/  USHF.R.S32.HI UR5, URZ, 0x1f, UR4 ;  /* 0x0000001f3f057899 */ /* 0x000fc80008011404 */
[----:B------:R-:W-:-:S04]  /*13d0*/  ULEA.HI UR5, UR5, UR4, URZ, 0x6 ;  /* 0x0000000405057291 */ /* 0x000fc8000f8f303f */
[----:B------:R-:W-:Y:S01]  /*13e0*/  USHF.R.S32.HI UR37, URZ, 0x6, UR5 ;  /* 0x000000063f257899 */ /* 0x000fe20008011405 */
[----:B------:R-:W-:Y:S11]  /*13f0*/  @!P3 BRA `(.L_x_16) ;  /* 0x000000580090b947 */ /* 0x000ff60003800000 */
[----:B------:R-:W-:-:S06]  /*1400*/  UISETP.GT.U32.AND UP1, UPT, UR14, 0x1, UPT ;  /* 0x000000010e00788c */ /* 0x000fcc000bf24070 */
[----:B------:R-:W-:-:S13]  /*1410*/  PLOP3.LUT P0, PT, PT, PT, UP1, 0x80, 0x0 ;  /* 0x000000000000781c */ /* 0x000fda0003f0f018 */
[----:B------:R-:W-:Y:S05]  /*1420*/  @P0 EXIT ;  /* 0x000000000000094d */ /* 0x000fea0003800000 */
.L_x_17:
[----:B------:R-:W-:-:S08]  /*1430*/  NOP ;  /* 0x0000000000007918 */ /* 0x000fd00000000000 */
[----:B------:R-:W0:Y:S02]  /*1440*/  USETMAXREG.TRY_ALLOC.CTAPOOL UP1, 0xe8 ;  /* 0x000000e8000079c8 */ /* 0x000e240008020600 */
[----:B0-----:R-:W-:-:S13]  /*1450*/  PLOP3.LUT P0, PT, PT, PT, UP1, 0x80, 0x0 ;  /* 0x000000000000781c */ /* 0x001fda0003f0f018 */
[----:B------:R-:W-:Y:S05]  /*1460*/  @!P0 BRA `(.L_x_17) ;  /* 0xfffffffc00f08947 */ /* 0x000fea000383ffff */
[----:B------:R-:W-:-:S13]  /*1470*/  LOP3.LUT P0, RZ, R0, 0xff, RZ, 0xc0, !PT ;  /* 0x000000ff00ff7812 */ /* 0x000fda000780c0ff */
[----:B------:R-:W-:Y:S05]  /*1480*/  @!P0 EXIT ;  /* 0x000000000000894d */ /* 0x000fea0003800000 */
[----:B------:R-:W0:Y:S01]  /*1490*/  S2UR UR5, SR_CgaCtaId ;  /* 0x00000000000579c3 */ /* 0x000e220000008800 */
[CC--:B------:R-:W-:Y:S01]  /*14a0*/  LEA.HI R0, R9.reuse, R4.reuse, RZ, 0x2 ;  /* 0x0000000409007211 */ /* 0x0c0fe200078f10ff */
[----:B------:R-:W-:Y:S01]  /*14b0*/  UMOV UR42, 0x400 ;  /* 0x00000400002a7882 */ /* 0x000fe20000000000 */
[----:B------:R-:W-:Y:S01]  /*14c0*/  LEA.HI R9, R9, R4, RZ, 0x5 ;  /* 0x0000000409097211 */ /* 0x000fe200078f28ff */
[----:B------:R-:W-:Y:S01]  /*14d0*/  USHF.R.U32.HI UR4, URZ, 0x2, UR37 ;  /* 0x000000023f047899 */ /* 0x000fe20008011625 */
[--C-:B------:R-:W-:Y:S01]  /*14e0*/  SHF.R.S32.HI R90, RZ, 0x2, R0.reuse ;  /* 0x00000002ff5a7819 */ /* 0x100fe20000011400 */
[----:B------:R-:W-:Y:S01]  /*14f0*/  ULOP3.LUT UR45, UR37, 0x3, URZ, 0xc0, !UPT ;  /* 0x00000003252d7892 */ /* 0x000fe2000f8ec03f */
[----:B------:R-:W-:Y:S01]  /*1500*/  SHF.R.S32.HI R3, RZ, 0x1f, R0 ;  /* 0x0000001fff037819 */ /* 0x000fe20000011400 */
[----:B------:R-:W2:Y:S01]  /*1510*/  LDC.64 R94, c[0x0][0x5c8] ;  /* 0x00017200ff5e7b82 */ /* 0x000ea20000000a00 */
[----:B------:R-:W-:Y:S01]  /*1520*/  SHF.R.S32.HI R9, RZ, 0x5, R9 ;  /* 0x00000005ff097819 */ /* 0x000fe20000011409 */
[----:B------:R-:W-:Y:S01]  /*1530*/  UISETP.LT.AND UP1, UPT, UR37, 0x1, UPT ;  /* 0x000000012500788c */ /* 0x000fe2000bf21270 */
[----:B------:R-:W-:Y:S01]  /*1540*/  LEA.HI R3, R3, R90, RZ, 0x3 ;  /* 0x0000005a03037211 */ /* 0x000fe200078f18ff */
[----:B------:R-:W-:Y:S01]  /*1550*/  ULOP3.LUT UR4, UR4, 0x1, URZ, 0xc0, !UPT ;  /* 0x0000000104047892 */ /* 0x000fe2000f8ec03f */
[----:B------:R-:W-:-:S02]  /*1560*/  ULDC UR44, c[0x0][0x658] ;  /* 0x00019600002c7ab9 */ /* 0x000fc40000000800 */
[----:B------:R-:W-:Y:S01]  /*1570*/  LOP3.LUT R3, R3, 0xfffffff8, RZ, 0xc0, !PT ;  /* 0xfffffff803037812 */ /* 0x000fe200078ec0ff */
[----:B------:R-:W1:Y:S01]  /*1580*/  LDC R6, c[0x0][0x288] ;  /* 0x0000a200ff067b82 */ /* 0x000e620000000800 */
[----:B------:R-:W-:Y:S01]  /*1590*/  UMOV UR6, 0xffffffff ;  /* 0xffffffff00067882 */ /* 0x000fe20000000000 */
[----:B------:R-:W-:Y:S01]  /*15a0*/  ULDC UR8, c[0x0][0x284] ;  /* 0x0000a10000087ab9 */ /* 0x000fe20000000800 */
[----:B------:R-:W-:Y:S01]  /*15b0*/  USEL UR45, UR45, URZ, !UP0 ;  /* 0x0000003f2d2d7287 */ /* 0x000fe2000c000000 */
[----:B------:R-:W-:Y:S01]  /*15c0*/  IMAD.IADD R90, R90, 0x1, -R3 ;  /* 0x000000015a5a7824 */ /* 0x000fe200078e0a03 */
[----:B------:R-:W-:Y:S01]  /*15d0*/  LOP3.LUT R3, R0, 0xfffffffc, RZ, 0xc0, !PT ;  /* 0xfffffffc00037812 */ /* 0x000fe200078ec0ff */
[----:B------:R-:W-:Y:S01]  /*15e0*/  VIADD R0, R5, 0xffffffff ;  /* 0xffffffff05007836 */ /* 0x000fe20000000000 */
[----:B------:R-:W-:Y:S01]  /*15f0*/  USEL UR46, UR37, 0x1, UP1 ;  /* 0x00000001252e7887 */ /* 0x000fe20008800000 */
[--C-:B------:R-:W-:Y:S01]  /*1600*/  IMAD R98, R9, -0x10, -R90.reuse ;  /* 0xfffffff009627824 */ /* 0x100fe200078e0a5a */
[----:B0-----:R-:W-:Y:S01]  /*1610*/  ULEA UR42, UR5, UR42, 0x18 ;  /* 0x0000002a052a7291 */ /* 0x001fe2000f8ec03f */
[----:B------:R-:W-:Y:S01]  /*1620*/  IMAD.IADD R3, R4, 0x1, -R3 ;  /* 0x0000000104037824 */ /* 0x000fe200078e0a03 */
[C---:B------:R-:W-:Y:S01]  /*1630*/  ISETP.NE.AND P0, PT, R0.reuse, RZ, PT ;  /* 0x000000ff0000720c */ /* 0x040fe20003f05270 */
[----:B------:R-:W-:Y:S01]  /*1640*/  IMAD.SHL.U32 R0, R0, 0x8, RZ ;  /* 0x0000000800007824 */ /* 0x000fe200078e00ff */
[----:B------:R-:W-:Y:S01]  /*1650*/  UIADD3 UR50, UR42, 0x50, URZ ;  /* 0x000000502a327890 */ /* 0x000fe2000fffe03f */
[--C-:B------:R-:W-:Y:S01]  /*1660*/  SHF.R.S32.HI R91, RZ, 0x1f, R90.reuse ;  /* 0x0000001fff5b7819 */ /* 0x100fe2000001145a */
[----:B------:R-:W-:Y:S01]  /*1670*/  IMAD.SHL.U32 R92, R3, 0x2, RZ ;  /* 0x00000002035c7824 */ /* 0x000fe200078e00ff */
[----:B------:R-:W-:Y:S01]  /*1680*/  USHF.L.U32 UR6, UR6, UR44, URZ ;  /* 0x0000002c06067299 */ /* 0x000fe2000800063f */
[----:B------:R-:W-:Y:S01]  /*1690*/  LOP3.LUT R0, R0, 0x8, RZ, 0xc0, !PT ;  /* 0x0000000800007812 */ /* 0x000fe200078ec0ff */
[----:B------:R-:W-:Y:S01]  /*16a0*/  UISETP.EQ.U32.AND UP0, UPT, UR4, 0x1, !UP0 ;  /* 0x000000010400788c */ /* 0x000fe2000c702070 */
[C---:B--2---:R-:W-:Y:S01]  /*16b0*/  SHF.L.U64.HI R89, R94.reuse, 0x3, R95 ;  /* 0x000000035e597819 */ /* 0x044fe2000001025f */
[----:B------:R-:W-:Y:S01]  /*16c0*/  IMAD.WIDE R90, R9, 0x10, R90 ;  /* 0x00000010095a7825 */ /* 0x000fe200078e025a */
[----:B------:R-:W-:Y:S01]  /*16d0*/  SEL R100, RZ, 0x1, P0 ;  /* 0x00000001ff647807 */ /* 0x000fe20000000000 */
[----:B------:R-:W-:Y:S01]  /*16e0*/  ULDC UR43, c[0x0][0x600] ;  /* 0x00018000002b7ab9 */ /* 0x000fe20000000800 */
[----:B------:R-:W-:Y:S01]  /*16f0*/  LEA R96, R5, UR50, 0x3 ;  /* 0x0000003205607c11 */ /* 0x000fe2000f8e18ff */
[----:B------:R-:W-:Y:S01]  /*1700*/  IMAD.SHL.U32 R94, R94, 0x8, RZ ;  /* 0x000000085e5e7824 */ /* 0x000fe200078e00ff */
[C---:B------:R-:W-:Y:S01]  /*1710*/  LOP3.LUT R101, R0.reuse, 0x8, RZ, 0x3c, !PT ;  /* 0x0000000800657812 */ /* 0x040fe200078e3cff */
[----:B-1----:R-:W-:Y:S01]  /*1720*/  IMAD R95, R3, -0x2, R6 ;  /* 0xfffffffe035f7824 */ /* 0x002fe200078e0206 */
[----:B------:R-:W-:Y:S01]  /*1730*/  LOP3.LUT R97, R0, 0x18, RZ, 0x3c, !PT ;  /* 0x0000001800617812 */ /* 0x000fe200078e3cff */
[----:B------:R-:W-:Y:S01]  /*1740*/  VIADD R98, R98, UR8 ;  /* 0x0000000862627c36 */ /* 0x000fe20008000000 */
[----:B------:R-:W-:Y:S01]  /*1750*/  SHF.R.S32.HI R93, RZ, 0x1f, R92 ;  /* 0x0000001fff5d7819 */ /* 0x000fe2000001145c */
[----:B------:R-:W-:Y:S01]  /*1760*/  UMOV UR7, 0x1 ;  /* 0x0000000100077882 */ /* 0x000fe20000000000 */
[----:B------:R-:W-:-:S02]  /*1770*/  ULOP3.LUT UR49, UR40, 0x1, URZ, 0xfc, !UPT ;  /* 0x0000000128317892 */ /* 0x000fc4000f8efc3f */
[----:B------:R-:W-:Y:S02]  /*1780*/  USHF.L.U32 UR36, UR37, 0x1, URZ ;  /* 0x0000000125247899 */ /* 0x000fe4000800063f */
[----:B------:R-:W-:Y:S02]  /*1790*/  USHF.L.U64.HI UR41, UR52, 0x1, UR39 ;  /* 0x0000000134297899 */ /* 0x000fe40008010227 */
[----:B------:R-:W-:Y:S02]  /*17a0*/  UIADD3 UR43, UR43, -0x1, URZ ;  /* 0xffffffff2b2b7890 */ /* 0x000fe4000fffe03f */
[----:B------:R-:W-:Y:S02]  /*17b0*/  USHF.L.U32 UR44, UR7, UR44, URZ ;  /* 0x0000002c072c7299 */ /* 0x000fe4000800063f */
[----:B------:R-:W-:Y:S02]  /*17c0*/  UIADD3 UR46, -UR46, UR37, URZ ;  /* 0x000000252e2e7290 */ /* 0x000fe4000fffe13f */
[----:B------:R-:W-:-:S02]  /*17d0*/  ULOP3.LUT UR47, URZ, UR6, URZ, 0x33, !UPT ;  /* 0x000000063f2f7292 */ /* 0x000fc4000f8e333f */
[----:B------:R-:W-:-:S12]  /*17e0*/  USEL UR48, URZ, 0x1, !UP0 ;  /* 0x000000013f307887 */ /* 0x000fd8000c000000 */
.L_x_165:
[----:B------:R-:W-:-:S04]  /*17f0*/  SHF.L.U32 R3, R100, 0x1f, RZ ;  /* 0x0000001f64037819 */ /* 0x000fc800000006ff */
[----:B------:R-:W0:Y:S02]  /*1800*/  SYNCS.PHASECHK.TRANS64.TRYWAIT P0, [R96+URZ+-0x8], R3 ;  /* 0xfffff803600075a7 */ /* 0x000e24000800017f */
[----:B012345:R-:W-:Y:S05]  /*1810*/  @!P0 BRA `(.L_x_18) ;  /* 0x0000006400cc8947 */ /* 0x03ffea0003800000 */
.L_x_187:
[----:B------:R-:W-:Y:S02]  /*1820*/  ULDC UR4, c[0x0][0x28c] ;  /* 0x0000a30000047ab9 */ /* 0x000fe40000000800 */
[----:B------:R-:W-:-:S13]  /*1830*/  ISETP.LT.AND P0, PT, RZ, UR4, PT ;  /* 0x00000004ff007c0c */ /* 0x000fda000bf01270 */
[----:B------:R-:W-:Y:S05]  /*1840*/  @P0 BRA `(.L_x_19) ;  /* 0x0000000000400947 */ /* 0x000fea0003800000 */
[----:B------:R-:W-:Y:S01]  /*1850*/  MOV R0, 0x0 ;  /* 0x0000000000007802 */ /* 0x000fe20000000f00 */
[----:B------:R-:W-:Y:S01]  /*1860*/  ULDC.64 UR4, c[0x4][0x68] ;  /* 0x01001a0000047ab9 */ /* 0x000fe20000000a00 */
[----:B------:R-:W-:Y:S01]  /*1870*/  ULDC.64 UR6, c[0x4][0x8] ;  /* 0x0100020000067ab9 */ /* 0x000fe20000000a00 */
[----:B------:R-:W-:Y:S01]  /*1880*/  IMAD.U32 R4, RZ, RZ, UR4 ;  /* 0x00000004ff047e24 */ /* 0x000fe2000f8e00ff */
[----:B------:R1:W2:Y:S01]  /*1890*/  LDC.64 R14, c[0x4][R0] ;  /* 0x01000000000e7b82 */ /* 0x0002a20000000a00 */
[----:B------:R-:W-:Y:S01]  /*18a0*/  IMAD.U32 R5, RZ, RZ, UR5 ;  /* 0x00000005ff057e24 */ /* 0x000fe2000f8e00ff */
[----:B------:R-:W-:Y:S01]  /*18b0*/  ULDC.64 UR4, c[0x4][0x70] ;  /* 0x01001c0000047ab9 */ /* 0x000fe20000000a00 */
[----:B------:R-:W-:Y:S02]  /*18c0*/  IMAD.U32 R10, RZ, RZ, UR6 ;  /* 0x00000006ff0a7e24 */ /* 0x000fe4000f8e00ff */
[----:B------:R-:W-:Y:S02]  /*18d0*/  IMAD.U32 R6, RZ, RZ, UR4 ;  /* 0x00000004ff067e24 */ /* 0x000fe4000f8e00ff */
[----:B------:R-:W-:-:S02]  /*18e0*/  IMAD.U32 R7, RZ, RZ, UR5 ;  /* 0x00000005ff077e24 */ /* 0x000fc4000f8e00ff */
[----:B------:R-:W-:Y:S02]  /*18f0*/  IMAD.U32 R11, RZ, RZ, UR7 ;  /* 0x00000007ff0b7e24 */ /* 0x000fe4000f8e00ff */
[----:B------:R-:W-:Y:S02]  /*1900*/  IMAD.MOV.U32 R8, RZ, RZ, 0x1e1 ;  /* 0x000001e1ff087424 */ /* 0x000fe400078e00ff */
[----:B------:R-:W-:Y:S02]  /*1910*/  IMAD.MOV.U32 R12, RZ, RZ, 0x1 ;  /* 0x00000001ff0c7424 */ /* 0x000fe400078e00ff */
[----:B-1----:R-:W-:-:S07]  /*1920*/  IMAD.MOV.U32 R13, RZ, RZ, RZ ;  /* 0x000000ffff0d7224 */ /* 0x002fce00078e00ff */
[----:B------:R-:W-:-:S07]  /*1930*/  LEPC R20, `(.L_x_19) ;  /* 0x000000001014794e */ /* 0x000fce0000000000 */
[----:B0-2--5:R-:W-:Y:S05]  /*1940*/  CALL.ABS.NOINC R14 ;  /* 0x000000000e007343 */ /* 0x025fea0003c00000 */
.L_x_19:
[----:B------:R-:W-:-:S05]  /*1950*/  IMAD.U32 R0, RZ, RZ, UR49 ;  /* 0x00000031ff007e24 */ /* 0x000fca000f8e00ff */
[----:B------:R-:W-:-:S13]  /*1960*/  ISETP.NE.AND P0, PT, R0, 0x3, PT ;  /* 0x000000030000780c */ /* 0x000fda0003f05270 */
[----:B------:R-:W-:Y:S05]  /*1970*/  @!P0 BRA `(.L_x_20) ;  /* 0x0000000000048947 */ /* 0x000fea0003800000 */
[----:B------:R-:W-:Y:S01]  /*1980*/  BPT.TRAP 0x1 ;  /* 0x000000040000795c */ /* 0x000fe20000300000 */
.L_x_20:
[----:B0-----:R-:W-:Y:S02]  /*1990*/  IMAD.U32 R3, RZ, RZ, UR45 ;  /* 0x0000002dff037e24 */ /* 0x001fe4000f8e00ff */
[----:B------:R-:W-:-:S03]  /*19a0*/  IMAD.U32 R0, RZ, RZ, UR48 ;  /* 0x00000030ff007e24 */ /* 0x000fc6000f8e00ff */
[----:B------:R-:W-:Y:S02]  /*19b0*/  LEA R3, R3, UR42, 0x3 ;  /* 0x0000002a03037c11 */ /* 0x000fe4000f8e18ff */
[----:B------:R-:W-:-:S04]  /*19c0*/  SHF.L.U32 R0, R0, 0x1f, RZ ;  /* 0x0000001f00007819 */ /* 0x000fc800000006ff */
[----:B------:R0:W1:Y:S01]  /*19d0*/  SYNCS.PHASECHK.TRANS64.TRYWAIT P1, [R3+URZ], R0 ;  /* 0x00000000030075a7 */ /* 0x000062000802017f */
[----:B------:R-:W-:Y:S05]  /*19e0*/  @!P0 BRA `(.L_x_21) ;  /* 0x0000000000048947 */ /* 0x000fea0003800000 */
[----:B------:R-:W-:Y:S01]  /*19f0*/  BPT.TRAP 0x1 ;  /* 0x000000040000795c */ /* 0x000fe20000300000 */
.L_x_21:
[----:B------:R-:W-:-:S05]  /*1a00*/  IMAD.U32 R4, RZ, RZ, UR46 ;  /* 0x0000002eff047e24 */ /* 0x000fca000f8e00ff */
[----:B------:R-:W-:Y:S01]  /*1a10*/  ISETP.GE.AND P2, PT, R4, 0x1, PT ;  /* 0x000000010400780c */ /* 0x000fe20003f46270 */
[----:B-1----:R-:W-:-:S12]  /*1a20*/  @P1 BRA `(.L_x_22) ;  /* 0x0000000000081947 */ /* 0x002fd80003800000 */
[----:B------:R-:W1:Y:S02]  /*1a30*/  SYNCS.PHASECHK.TRANS64.TRYWAIT P1, [R3+URZ], R0 ;  /* 0x00000000030075a7 */ /* 0x000e64000802017f */
[----:B-1----:R-:W-:Y:S05]  /*1a40*/  @!P1 BRA `(.L_x_23) ;  /* 0x0000006400549947 */ /* 0x002fea0003800000 */
.L_x_22:
[----:B------:R-:W-:Y:S05]  /*1a50*/  WARPSYNC.ALL ;  /* 0x0000000000007948 */ /* 0x000fea0003800000 */
[----:B------:R-:W-:Y:S01]  /*1a60*/  UIADD3 UR4, UR42, 0x180, URZ ;  /* 0x000001802a047890 */ /* 0x000fe2000fffe03f */
[----:B------:R-:W-:Y:S01]  /*1a70*/  WARPGROUP.ARRIVE ;  /* 0x00000000000079c5 */ /* 0x000fe20000000000 */
[----:B------:R-:W-:Y:S02]  /*1a80*/  UIADD3 UR5, UR42, 0x10180, URZ ;  /* 0x000101802a057890 */ /* 0x000fe4000fffe03f */
[----:B------:R-:W-:Y:S02]  /*1a90*/  USHF.R.U32.HI UR4, URZ, 0x4, UR4 ;  /* 0x000000043f047899 */ /* 0x000fe40008011604 */
[----:B------:R-:W-:-:S02]  /*1aa0*/  USHF.R.U32.HI UR5, URZ, 0x4, UR5 ;  /* 0x000000043f057899 */ /* 0x000fc40008011605 */
[----:B------:R-:W-:Y:S02]  /*1ab0*/  ULOP3.LUT UR4, UR4, 0x3fff, URZ, 0xc0, !UPT ;  /* 0x00003fff04047892 */ /* 0x000fe4000f8ec03f */
[----:B------:R-:W-:Y:S02]  /*1ac0*/  ULOP3.LUT UR5, UR5, 0x3fff, URZ, 0xc0, !UPT ;  /* 0x00003fff05057892 */ /* 0x000fe4000f8ec03f */
[----:B------:R-:W-:Y:S02]  /*1ad0*/  ULOP3.LUT UR8, UR4, 0x10000, URZ, 0xfc, !UPT ;  /* 0x0001000004087892 */ /* 0x000fe4000f8efc3f */
[----:B------:R-:W-:Y:S02]  /*1ae0*/  ULOP3.LUT UR9, UR5, 0x10000, URZ, 0xfc, !UPT ;  /* 0x0001000005097892 */ /* 0x000fe4000f8efc3f */
[----:B------:R-:W-:Y:S02]  /*1af0*/  ULEA UR11, UR45, UR8, 0xa ;  /* 0x000000082d0b7291 */ /* 0x000fe4000f8e503f */
[----:B------:R-:W-:Y:S01]  /*1b00*/  ULEA UR10, UR45, UR9, 0xb ;  /* 0x000000092d0a7291 */ /* 0x000fe2000f8e583f */
[----:B------:R-:W-:Y:S01]  /*1b10*/  UMOV UR5, 0x40000040 ;  /* 0x4000004000057882 */ /* 0x000fe20000000000 */
[----:B------:R-:W-:-:S03]  /*1b20*/  UMOV UR7, 0x40000040 ;  /* 0x4000004000077882 */ /* 0x000fc60000000000 */
[----:B------:R-:W-:Y:S02]  /*1b30*/  UMOV UR4, UR11 ;  /* 0x0000000b00047c82 */ /* 0x000fe40008000000 */
[----:B------:R-:W-:Y:S02]  /*1b40*/  UMOV UR6, UR10 ;  /* 0x0000000a00067c82 */ /* 0x000fe40008000000 */
[----:B------:R-:W-:Y:S01]  /*1b50*/  HGMMA.64x128x8.F32.TF32 R24, gdesc[UR4], RZ, !UPT, gsb0 ;  /* 0x05e00000041879f0 */ /* 0x000fe2000c0028ff */
[----:B------:R-:W-:Y:S02]  /*1b60*/  UIADD3 UR4, UR11, 0x2, URZ ;  /* 0x000000020b047890 */ /* 0x000fe4000fffe03f */
[----:B------:R-:W-:Y:S01]  /*1b70*/  UIADD3 UR6, UR10, 0x2, URZ ;  /* 0x000000020a067890 */ /* 0x000fe2000fffe03f */
[----:B------:R-:W-:Y:S01]  /*1b80*/  UMOV UR5, 0x40000040 ;  /* 0x4000004000057882 */ /* 0x000fe20000000000 */
[----:B------:R-:W-:Y:S01]  /*1b90*/  UMOV UR7, 0x40000040 ;  /* 0x4000004000077882 */ /* 0x000fe20000000000 */
[----:B------:R-:W-:-:S02]  /*1ba0*/  WARPGROUP.DEPBAR.LE gsb0, 0x0 ;  /* 0x00008000000079c5 */ /* 0x000fc40000010000 */
[----:B------:R-:W-:-:S06]  /*1bb0*/  WARPGROUP.ARRIVE ;  /* 0x00000000000079c5 */ /* 0x000fcc0000000000 */
[----:B------:R-:W-:Y:S01]  /*1bc0*/  HGMMA.64x128x8.F32.TF32 R24, gdesc[UR4], R24, gsb0 ;  /* 0x05e00000041879f0 */ /* 0x000fe20008002818 */
[----:B------:R-:W-:Y:S02]  /*1bd0*/  UIADD3 UR4, UR11, 0x4, URZ ;  /* 0x000000040b047890 */ /* 0x000fe4000fffe03f */
[----:B------:R-:W-:Y:S01]  /*1be0*/  UIADD3 UR6, UR10, 0x4, URZ ;  /* 0x000000040a067890 */ /* 0x000fe2000fffe03f */
[----:B------:R-:W-:Y:S01]  /*1bf0*/  UMOV UR5, 0x40000040 ;  /* 0x4000004000057882 */ /* 0x000fe20000000000 */
[----:B------:R-:W-:Y:S01]  /*1c00*/  UMOV UR7, 0x40000040 ;  /* 0x4000004000077882 */ /* 0x000fe20000000000 */
[----:B------:R-:W-:Y:S02]  /*1c10*/  WARPGROUP.DEPBAR.LE gsb0, 0x0 ;  /* 0x00008000000079c5 */ /* 0x000fe40000010000 */
        /* <DEDUP_REMOVED lines=36> */
[----:B------:R-:W-:Y:S03]  /*1e60*/  HGMMA.64x128x8.F32.TF32 R24, gdesc[UR4], R24, gsb0 ;  /* 0x05e00000041879f0 */ /* 0x000fe60008002818 */
[----:B------:R-:W-:Y:S02]  /*1e70*/  WARPGROUP.DEPBAR.LE gsb0, 0x0 ;  /* 0x00008000000079c5 */ /* 0x000fe40000010000 */
[----:B------:R-:W-:Y:S05]  /*1e80*/  @!P2 BRA `(.L_x_24) ;  /* 0x000000040088a947 */ /* 0x000fea0003800000 */
[----:B------:R-:W-:Y:S01]  /*1e90*/  UIADD3 UR10, UR45, 0x1, URZ ;  /* 0x000000012d0a7890 */ /* 0x000fe2000fffe03f */
[----:B01----:R-:W-:Y:S02]  /*1ea0*/  IMAD.U32 R0, RZ, RZ, UR46 ;  /* 0x0000002eff007e24 */ /* 0x003fe4000f8e00ff */
[----:B------:R-:W-:Y:S01]  /*1eb0*/  IMAD.U32 R3, RZ, RZ, UR45 ;  /* 0x0000002dff037e24 */ /* 0x000fe2000f8e00ff */
[----:B------:R-:W-:-:S04]  /*1ec0*/  UISETP.NE.AND UP0, UPT, UR10, 0x4, UPT ;  /* 0x000000040a00788c */ /* 0x000fc8000bf05270 */
[----:B------:R-:W-:Y:S02]  /*1ed0*/  USEL UR4, URZ, 0x1, UP0 ;  /* 0x000000013f047887 */ /* 0x000fe40008000000 */
[----:B------:R-:W-:Y:S02]  /*1ee0*/  USEL UR10, UR10, URZ, UP0 ;  /* 0x0000003f0a0a7287 */ /* 0x000fe40008000000 */
[----:B------:R-:W-:-:S06]  /*1ef0*/  ULOP3.LUT UR4, UR48, UR4, URZ, 0x3c, !UPT ;  /* 0x0000000430047292 */ /* 0x000fcc000f8e3c3f */
[----:B------:R-:W-:-:S07]  /*1f00*/  IMAD.U32 R6, RZ, RZ, UR4 ;  /* 0x00000004ff067e24 */ /* 0x000fce000f8e00ff */
.L_x_31:
[----:B------:R-:W-:Y:S05]  /*1f10*/  @!P0 BRA `(.L_x_25) ;  /* 0x0000000000048947 */ /* 0x000fea0003800000 */
[----:B------:R-:W-:Y:S01]  /*1f20*/  BPT.TRAP 0x1 ;  /* 0x000000040000795c */ /* 0x000fe20000300000 */
.L_x_25:
[----:B------:R-:W-:Y:S01]  /*1f30*/  ULEA UR4, UR10, UR42, 0x3 ;  /* 0x0000002a0a047291 */ /* 0x000fe2000f8e183f */
[----:B------:R-:W-:-:S08]  /*1f40*/  SHF.L.U32 R4, R6, 0x1f, RZ ;  /* 0x0000001f06047819 */ /* 0x000fd000000006ff */
[----:B------:R0:W1:Y:S01]  /*1f50*/  SYNCS.PHASECHK.TRANS64.TRYWAIT P1, [UR4], R4 ;  /* 0x00000004ff0075a7 */ /* 0x0000620008020144 */
[----:B------:R-:W-:Y:S05]  /*1f60*/  @!P0 BRA `(.L_x_26) ;  /* 0x0000000000048947 */ /* 0x000fea0003800000 */
[----:B------:R-:W-:Y:S01]  /*1f70*/  BPT.TRAP 0x1 ;  /* 0x000000040000795c */ /* 0x000fe20000300000 */
.L_x_26:
[----:B-1----:R-:W-:Y:S05]  /*1f80*/  @P1 BRA `(.L_x_27) ;  /* 0x0000000000081947 */ /* 0x002fea0003800000 */
[----:B------:R-:W1:Y:S02]  /*1f90*/  SYNCS.PHASECHK.TRANS64.TRYWAIT P1, [UR4], R4 ;  /* 0x00000004ff0075a7 */ /* 0x000e640008020144 */
[----:B-1----:R-:W-:Y:S05]  /*1fa0*/  @!P1 BRA `(.L_x_28) ;  /* 0x0000006000109947 */ /* 0x002fea0003800000 */
.L_x_27:
[----:B------:R-:W-:Y:S01]  /*1fb0*/  ULEA UR12, UR10, UR8, 0xa ;  /* 0x000000080a0c7291 */ /* 0x000fe2000f8e503f */
[----:B------:R-:W-:Y:S01]  /*1fc0*/  WARPGROUP.ARRIVE ;  /* 0x00000000000079c5 */ /* 0x000fe20000000000 */
[----:B------:R-:W-:Y:S01]  /*1fd0*/  ULEA UR11, UR10, UR9, 0xb ;  /* 0x000000090a0b7291 */ /* 0x000fe2000f8e583f */
[----:B------:R-:W-:Y:S01]  /*1fe0*/  UMOV UR5, 0x40000040 ;  /* 0x4000004000057882 */ /* 0x000fe20000000000 */
[----:B------:R-:W-:-:S03]  /*1ff0*/  UMOV UR7, 0x40000040 ;  /* 0x4000004000077882 */ /* 0x000fc60000000000 */
[----:B------:R-:W-:Y:S02]  /*2000*/  UMOV UR4, UR12 ;  /* 0x0000000c00047c82 */ /* 0x000fe40008000000 */
[----:B------:R-:W-:Y:S02]  /*2010*/  UMOV UR6, UR11 ;  /* 0x0000000b00067c82 */ /* 0x000fe40008000000 */
[----:B------:R-:W-:Y:S01]  /*2020*/  HGMMA.64x128x8.F32.TF32 R24, gdesc[UR4], R24, gsb0 ;  /* 0x05e00000041879f0 */ /* 0x000fe20008002818 */
        /* <DEDUP_REMOVED lines=51> */
[----:B------:R-:W-:Y:S01]  /*2360*/  BPT.TRAP 0x1 ;  /* 0x000000040000795c */ /* 0x000fe20000300000 */
.L_x_29:
[----:B------:R-:W-:Y:S01]  /*2370*/  ISETP.NE.AND P1, PT, R99, RZ, PT ;  /* 0x000000ff6300720c */ /* 0x000fe20003f25270 */
[----:B------:R-:W-:-:S12]  /*2380*/  UISETP.GT.U32.AND UP0, UPT, UR40, 0x1, UPT ;  /* 0x000000012800788c */ /* 0x000fd8000bf04070 */
[----:B01----:R-:W-:-:S05]  /*2390*/  @P1 LEA R4, R3, UR42, 0x3 ;  /* 0x0000002a03041c11 */ /* 0x003fca000f8e18ff */
[----:B------:R-:W-:-:S05]  /*23a0*/  @P1 VIADD R5, R4, 0x20 ;  /* 0x0000002004051836 */ /* 0x000fca0000000000 */
[----:B------:R-:W-:-:S04]  /*23b0*/  @P1 PRMT R5, R22, 0x654, R5 ;  /* 0x0000065416051816 */ /* 0x000fc80000000005 */
[----:B------:R0:W-:Y:S01]  /*23c0*/  @P1 SYNCS.ARRIVE.TRANS64.RED.A1T0 RZ, [R5+URZ], RZ ;  /* 0x000000ff05ff19a7 */ /* 0x0001e2000810043f */
[----:B------:R-:W-:-:S13]  /*23d0*/  PLOP3.LUT P1, PT, PT, PT, UP0, 0x80, 0x0 ;  /* 0x000000000000781c */ /* 0x000fda0003f2f008 */
[----:B0-----:R-:W-:Y:S05]  /*23e0*/  @P1 BRA `(.L_x_30) ;  /* 0x0000000000041947 */ /* 0x001fea0003800000 */
[----:B------:R-:W-:Y:S01]  /*23f0*/  BPT.TRAP 0x1 ;  /* 0x000000040000795c */ /* 0x000fe20000300000 */
.L_x_30:
[----:B------:R-:W-:Y:S01]  /*2400*/  UIADD3 UR10, UR10, 0x1, URZ ;  /* 0x000000010a0a7890 */ /* 0x000fe2000fffe03f */
[C---:B------:R-:W-:Y:S01]  /*2410*/  ISETP.GT.AND P2, PT, R0.reuse, 0x1, PT ;  /* 0x000000010000780c */ /* 0x040fe20003f44270 */
[----:B------:R-:W-:Y:S02]  /*2420*/  VIADD R3, R3, 0x1 ;  /* 0x0000000103037836 */ /* 0x000fe40000000000 */
[----:B------:R-:W-:Y:S01]  /*2430*/  UISETP.NE.AND UP0, UPT, UR10, 0x4, UPT ;  /* 0x000000040a00788c */ /* 0x000fe2000bf05270 */
[----:B------:R-:W-:Y:S02]  /*2440*/  VIADD R0, R0, 0xffffffff ;  /* 0xffffffff00007836 */ /* 0x000fe40000000000 */
[C---:B------:R-:W-:Y:S01]  /*2450*/  ISETP.NE.AND P1, PT, R3.reuse, 0x4, PT ;  /* 0x000000040300780c */ /* 0x040fe20003f25270 */
[----:B------:R-:W-:Y:S02]  /*2460*/  USEL UR4, URZ, 0x1, UP0 ;  /* 0x000000013f047887 */ /* 0x000fe40008000000 */
[----:B------:R-:W-:Y:S01]  /*2470*/  USEL UR10, UR10, URZ, UP0 ;  /* 0x0000003f0a0a7287 */ /* 0x000fe20008000000 */
[----:B------:R-:W-:-:S03]  /*2480*/  SEL R3, R3, RZ, P1 ;  /* 0x000000ff03037207 */ /* 0x000fc60000800000 */
[----:B------:R-:W-:Y:S01]  /*2490*/  LOP3.LUT R6, R6, UR4, RZ, 0x3c, !PT ;  /* 0x0000000406067c12 */ /* 0x000fe2000f8e3cff */
[----:B------:R-:W-:Y:S07]  /*24a0*/  @P2 BRA `(.L_x_31) ;  /* 0xfffffff800982947 */ /* 0x000fee000383ffff */
.L_x_24:
[----:B01----:R-:W0:Y:S01]  /*24b0*/  LDC R0, c[0x0][0x28c] ;  /* 0x0000a300ff007b82 */ /* 0x003e220000000800 */
[----:B------:R1:W-:Y:S01]  /*24c0*/  SYNCS.ARRIVE.TRANS64.A1T0 RZ, [R101+UR50], RZ ;  /* 0x000000ff65ff79a7 */ /* 0x0003e20008100032 */
[----:B0-----:R-:W-:-:S13]  /*24d0*/  ISETP.GE.AND P1, PT, R0, 0x1, PT ;  /* 0x000000010000780c */ /* 0x001fda0003f26270 */
[----:B-1----:R-:W-:Y:S05]  /*24e0*/  @!P1 BRA `(.L_x_32) ;  /* 0x0000000000409947 */ /* 0x002fea0003800000 */
[----:B------:R-:W-:Y:S05]  /*24f0*/  @!P0 BRA `(.L_x_33) ;  /* 0x0000000000048947 */ /* 0x000fea0003800000 */
[----:B------:R-:W-:Y:S01]  /*2500*/  BPT.TRAP 0x1 ;  /* 0x000000040000795c */ /* 0x000fe20000300000 */
.L_x_33:
[----:B------:R-:W-:Y:S01]  /*2510*/  ISETP.NE.AND P0, PT, R99, RZ, PT ;  /* 0x000000ff6300720c */ /* 0x000fe20003f05270 */
[----:B------:R-:W-:-:S12]  /*2520*/  IMAD.U32 R3, RZ, RZ, UR42 ;  /* 0x0000002aff037e24 */ /* 0x000fd8000f8e00ff */
[----:B------:R-:W-:-:S05]  /*2530*/  VOTEU.ANY UP0, P0 ;  /* 0x00000000003f7886 */ /* 0x000fca0000000100 */
[----:B------:R-:W-:Y:S02]  /*2540*/  @UP0 UIADD3 UR4, UR46, UR45, URZ ;  /* 0x0000002d2e040290 */ /* 0x000fe4000fffe03f */
[----:B------:R-:W-:-:S04]  /*2550*/  UISETP.GT.U32.AND UP0, UPT, UR40, 0x1, UPT ;  /* 0x000000012800788c */ /* 0x000fc8000bf04070 */
[----:B------:R-:W-:-:S04]  /*2560*/  IMAD.U32 R0, RZ, RZ, UR4 ;  /* 0x00000004ff007e24 */ /* 0x000fc8000f8e00ff */
[----:B------:R-:W-:-:S05]  /*2570*/  @P0 IMAD.SHL.U32 R0, R0, 0x8, RZ ;  /* 0x0000000800000824 */ /* 0x000fca00078e00ff */
[----:B------:R-:W-:-:S04]  /*2580*/  @P0 LOP3.LUT R0, R0, 0x18, RZ, 0xc0, !PT ;  /* 0x0000001800000812 */ /* 0x000fc800078ec0ff */
[----:B------:R-:W-:-:S04]  /*2590*/  @P0 IADD3 R3, R3, 0x20, R0 ;  /* 0x0000002003030810 */ /* 0x000fc80007ffe000 */
[----:B------:R-:W-:-:S04]  /*25a0*/  @P0 PRMT R3, R22, 0x654, R3 ;  /* 0x0000065416030816 */ /* 0x000fc80000000003 */
[----:B------:R0:W-:Y:S01]  /*25b0*/  @P0 SYNCS.ARRIVE.TRANS64.RED.A1T0 RZ, [R3+URZ], RZ ;  /* 0x000000ff03ff09a7 */ /* 0x0001e2000810043f */
[----:B------:R-:W-:-:S13]  /*25c0*/  PLOP3.LUT P0, PT, PT, PT, UP0, 0x80, 0x0 ;  /* 0x000000000000781c */ /* 0x000fda0003f0f008 */
[----:B0-----:R-:W-:Y:S05]  /*25d0*/  @P0 BRA `(.L_x_32) ;  /* 0x0000000000040947 */ /* 0x001fea0003800000 */
[----:B------:R-:W-:Y:S01]  /*25e0*/  BPT.TRAP 0x1 ;  /* 0x000000040000795c */ /* 0x000fe20000300000 */
.L_x_32:
[----:B------:R-:W-:Y:S02]  /*25f0*/  SHF.L.U32 R3, R100, 0x1f, RZ ;  /* 0x0000001f64037819 */ /* 0x000fe400000006ff */
[----:B------:R-:W-:Y:S02]  /*2600*/  SHF.R.S32.HI R13, RZ, 0x1f, R19 ;  /* 0x0000001fff0d7819 */ /* 0x000fe40000011413 */
[----:B------:R-:W0:Y:S02]  /*2610*/  SYNCS.PHASECHK.TRANS64.TRYWAIT P0, [R96+URZ+0x8], R3 ;  /* 0x00000803600075a7 */ /* 0x000e24000800017f */
[----:B0-----:R-:W-:Y:S05]  /*2620*/  @!P0 BRA `(.L_x_34) ;  /* 0x0000005800888947 */ /* 0x001fea0003800000 */
.L_x_188:
[----:B------:R-:W-:Y:S01]  /*2630*/  IMAD.SHL.U32 R5, R18, 0x40, RZ ;  /* 0x0000004012057824 */ /* 0x000fe200078e00ff */
[----:B------:R-:W-:Y:S01]  /*2640*/  ULDC UR6, c[0x0][0x284] ;  /* 0x0000a10000067ab9 */ /* 0x000fe20000000800 */
[----:B------:R-:W-:Y:S01]  /*2650*/  IMAD.SHL.U32 R10, R2, 0x80, RZ ;  /* 0x00000080020a7824 */ /* 0x000fe200078e00ff */
[----:B------:R-:W-:Y:S01]  /*2660*/  ULDC.64 UR4, c[0x0][0x5d0] ;  /* 0x0001740000047ab9 */ /* 0x000fe20000000a00 */
[----:B------:R-:W-:Y:S01]  /*2670*/  IMAD.WIDE R20, R18, 0x40, R90 ;  /* 0x0000004012147825 */ /* 0x000fe200078e025a */
[----:B------:R-:W-:Y:S01]  /*2680*/  ISETP.GE.AND P0, PT, R5, UR6, PT ;  /* 0x0000000605007c0c */ /* 0x000fe2000bf06270 */
[----:B------:R-:W-:Y:S01]  /*2690*/  ULDC UR6, c[0x0][0x288] ;  /* 0x0000a20000067ab9 */ /* 0x000fe20000000800 */
[----:B------:R-:W-:Y:S01]  /*26a0*/  SHF.R.S32.HI R11, RZ, 0x1f, R10 ;  /* 0x0000001fff0b7819 */ /* 0x000fe2000001140a */
[----:B------:R-:W-:Y:S01]  /*26b0*/  IMAD R0, R13, UR4, RZ ;  /* 0x000000040d007c24 */ /* 0x000fe2000f8e02ff */
[----:B------:R-:W-:Y:S01]  /*26c0*/  ISETP.GE.OR P0, PT, R10, UR6, P0 ;  /* 0x000000060a007c0c */ /* 0x000fe20008706670 */
[----:B0-----:R-:W-:-:S04]  /*26d0*/  IMAD.WIDE.U32 R2, R19, UR4, R92 ;  /* 0x0000000413027c25 */ /* 0x001fc8000f8e005c */
[----:B------:R-:W-:Y:S01]  /*26e0*/  IMAD R7, R19, UR5, R0 ;  /* 0x0000000513077c24 */ /* 0x000fe2000f8e0200 */
[----:B------:R-:W-:Y:S01]  /*26f0*/  IADD3 R2, P1, R10, R2, RZ ;  /* 0x000000020a027210 */ /* 0x000fe20007f3e0ff */
[----:B------:R-:W-:Y:S02]  /*2700*/  ULDC.64 UR4, c[0x0][0x5c8] ;  /* 0x0001720000047ab9 */ /* 0x000fe40000000a00 */
[----:B------:R-:W-:Y:S01]  /*2710*/  IMAD R9, R21, UR4, RZ ;  /* 0x0000000415097c24 */ /* 0x000fe2000f8e02ff */
[----:B------:R-:W-:-:S03]  /*2720*/  IADD3.X R3, R11, R3, R7, P1, !PT ;  /* 0x000000030b037210 */ /* 0x000fc60000ffe407 */
[C---:B------:R-:W-:Y:S02]  /*2730*/  IMAD R9, R20.reuse, UR5, R9 ;  /* 0x0000000514097c24 */ /* 0x040fe4000f8e0209 */
[----:B------:R-:W-:Y:S01]  /*2740*/  IMAD.WIDE.U32 R102, R20, UR4, R2 ;  /* 0x0000000414667c25 */ /* 0x000fe2000f8e0002 */
[----:B------:R-:W-:Y:S06]  /*2750*/  @P0 BRA `(.L_x_35) ;  /* 0x0000003c00d80947 */ /* 0x000fec0003800000 */
[----:B-----5:R-:W-:Y:S01]  /*2760*/  FSETP.NEU.AND P1, PT, R88, RZ, PT ;  /* 0x000000ff5800720b */ /* 0x020fe20003f2d000 */
[----:B------:R-:W-:Y:S01]  /*2770*/  IMAD.IADD R14, R95, 0x1, -R10 ;  /* 0x000000015f0e7824 */ /* 0x000fe200078e0a0a */
[----:B------:R-:W-:Y:S01]  /*2780*/  BSSY B0, `(.L_x_35) ;  /* 0x00003f3000007945 */ /* 0x000fe20003800000 */
[----:B------:R-:W-:Y:S02]  /*2790*/  IMAD.IADD R0, R98, 0x1, -R5 ;  /* 0x0000000162007824 */ /* 0x000fe400078e0a05 */
[----:B------:R-:W-:Y:S01]  /*27a0*/  IMAD.IADD R111, R103, 0x1, R9 ;  /* 0x00000001676f7824 */ /* 0x000fe200078e0209 */
[----:B------:R-:W-:-:S04]  /*27b0*/  ISETP.GT.AND P0, PT, R14, RZ, PT ;  /* 0x000000ff0e00720c */ /* 0x000fc80003f04270 */
[----:B------:R-:W-:-:S03]  /*27c0*/  ISETP.GT.AND P2, PT, R0, RZ, P0 ;  /* 0x000000ff0000720c */ /* 0x000fc60000744270 */
[----:B------:R-:W-:Y:S10]  /*27d0*/  @!P1 BRA `(.L_x_36) ;  /* 0x0000002c001c9947 */ /* 0x000ff40003800000 */
[----:B------:R-:W0:Y:S01]  /*27e0*/  LDC.64 R104, c[0x0][0x5b8] ;  /* 0x00016e00ff687b82 */ /* 0x000e220000000a00 */
[----:B------:R-:W-:-:S07]  /*27f0*/  ULDC.64 UR4, c[0x0][0x5c0] ;  /* 0x0001700000047ab9 */ /* 0x000fce0000000a00 */
[----:B------:R-:W1:Y:S08]  /*2800*/  LDC.64 R106, c[0x0][0x5b0] ;  /* 0x00016c00ff6a7b82 */ /* 0x000e700000000a00 */
[----:B------:R-:W2:Y:S01]  /*2810*/  LDC.64 R108, c[0x0][0x5a8] ;  /* 0x00016a00ff6c7b82 */ /* 0x000ea20000000a00 */
[-C--:B0-----:R-:W-:Y:S02]  /*2820*/  IMAD R4, R13, R104.reuse, RZ ;  /* 0x000000680d047224 */ /* 0x081fe400078e02ff */
[----:B------:R-:W-:-:S04]  /*2830*/  IMAD.WIDE.U32 R2, R19, R104, R92 ;  /* 0x0000006813027225 */ /* 0x000fc800078e005c */
[----:B------:R-:W-:Y:S01]  /*2840*/  IMAD R103, R19, R105, R4 ;  /* 0x0000006913677224 */ /* 0x000fe200078e0204 */
[----:B------:R-:W-:Y:S01]  /*2850*/  IADD3 R4, P1, R10, R2, RZ ;  /* 0x000000020a047210 */ /* 0x000fe20007f3e0ff */
[----:B-1----:R-:W-:-:S03]  /*2860*/  IMAD R2, R21, R106, RZ ;  /* 0x0000006a15027224 */ /* 0x002fc600078e02ff */
[----:B------:R-:W-:Y:S01]  /*2870*/  IADD3.X R5, R11, R3, R103, P1, !PT ;  /* 0x000000030b057210 */ /* 0x000fe20000ffe467 */
[C---:B------:R-:W-:Y:S02]  /*2880*/  IMAD R21, R20.reuse, R107, R2 ;  /* 0x0000006b14157224 */ /* 0x040fe400078e0202 */
[----:B------:R-:W-:-:S04]  /*2890*/  IMAD.WIDE.U32 R2, R20, R106, R4 ;  /* 0x0000006a14027225 */ /* 0x000fc800078e0004 */
[----:B------:R-:W-:Y:S01]  /*28a0*/  IMAD.IADD R3, R3, 0x1, R21 ;  /* 0x0000000103037824 */ /* 0x000fe200078e0215 */
[----:B--2---:R-:W-:-:S04]  /*28b0*/  LEA R8, P1, R2, R108, 0x2 ;  /* 0x0000006c02087211 */ /* 0x004fc800078210ff */
[----:B------:R-:W-:-:S05]  /*28c0*/  LEA.HI.X R9, R2, R109, R3, 0x2, P1 ;  /* 0x0000006d02097211 */ /* 0x000fca00008f1403 */
[----:B------:R0:W2:Y:S01]  /*28d0*/  @P2 LDG.E.LTC128B R15, desc[UR54][R8.64] ;  /* 0x00000036080f2981 */ /* 0x0000a2000c1e1920 */
[----:B------:R-:W-:Y:S01]  /*28e0*/  IMAD.WIDE.U32 R2, R20, R106, R10 ;  /* 0x0000006a14027225 */ /* 0x000fe200078e000a */
[----:B------:R-:W-:Y:S01]  /*28f0*/  LEA R6, P3, R102, UR4, 0x2 ;  /* 0x0000000466067c11 */ /* 0x000fe2000f8610ff */
[----:B------:R-:W-:Y:S01]  /*2900*/  BSSY B1, `(.L_x_37) ;  /* 0x0000014000017945 */ /* 0x000fe20003800000 */
[----:B------:R-:W-:-:S04]  /*2910*/  IADD3 R12, P1, R92, R2, RZ ;  /* 0x000000025c0c7210 */ /* 0x000fc80007f3e0ff */
[----:B------:R-:W-:Y:S01]  /*2920*/  IADD3.X R13, R93, R21, R3, P1, !PT ;  /* 0x000000155d0d7210 */ /* 0x000fe20000ffe403 */
[----:B0-----:R-:W-:Y:S01]  /*2930*/  IMAD.SHL.U32 R8, R106, 0x8, RZ ;  /* 0x000000086a087824 */ /* 0x001fe200078e00ff */
[----:B------:R-:W-:Y:S02]  /*2940*/  ISETP.GT.AND P1, PT, R14, 0x1, PT ;  /* 0x000000010e00780c */ /* 0x000fe40003f24270 */
[----:B------:R-:W-:Y:S01]  /*2950*/  SHF.L.U64.HI R9, R106, 0x3, R107 ;  /* 0x000000036a097819 */ /* 0x000fe2000001026b */
[----:B------:R-:W-:-:S04]  /*2960*/  IMAD.WIDE.U32 R12, R19, R104, R12 ;  /* 0x00000068130c7225 */ /* 0x000fc800078e000c */
[----:B------:R-:W-:Y:S01]  /*2970*/  IMAD.IADD R3, R103, 0x1, R13 ;  /* 0x0000000167037824 */ /* 0x000fe200078e020d */
[----:B------:R-:W-:Y:S01]  /*2980*/  LEA R2, P4, R12, R108, 0x2 ;  /* 0x0000006c0c027211 */ /* 0x000fe200078810ff */
[----:B------:R-:W-:-:S03]  /*2990*/  IMAD.WIDE.U32 R8, R20, R106, R8 ;  /* 0x0000006a14087225 */ /* 0x000fc600078e0008 */
[----:B------:R-:W-:Y:S02]  /*29a0*/  LEA.HI.X R3, R12, R109, R3, 0x2, P4 ;  /* 0x0000006d0c037211 */ /* 0x000fe400020f1403 */
[----:B--2---:R-:W-:-:S05]  /*29b0*/  LOP3.LUT R7, R15, 0xffffe000, RZ, 0xc0, !PT ;  /* 0xffffe0000f077812 */ /* 0x004fca00078ec0ff */
[----:B------:R-:W-:-:S04]  /*29c0*/  FMUL R7, R7, R88 ;  /* 0x0000005807077220 */ /* 0x000fc80000400000 */
[----:B------:R-:W-:Y:S01]  /*29d0*/  FFMA R105, R24, R23, R7 ;  /* 0x0000001718697223 */ /* 0x000fe20000000007 */
[----:B------:R-:W-:Y:S02]  /*29e0*/  LEA.HI.X R7, R102, UR5, R111, 0x2, P3 ;  /* 0x0000000566077c11 */ /* 0x000fe400098f146f */
[----:B------:R-:W-:Y:S02]  /*29f0*/  ISETP.GT.AND P3, PT, R0, RZ, P1 ;  /* 0x000000ff0000720c */ /* 0x000fe40000f64270 */
[----:B------:R-:W-:-:S05]  /*2a00*/  F2FP.TF32.F32.PACK_B R105, R105 ;  /* 0x00000069ff69723e */ /* 0x000fca00024050ff */
[----:B------:R0:W-:Y:S06]  /*2a10*/  @P2 STG.E desc[UR54][R6.64], R105 ;  /* 0x0000006906002986 */ /* 0x0001ec000c101936 */
[----:B------:R-:W-:Y:S05]  /*2a20*/  @!P3 BRA `(.L_x_38) ;  /* 0x000000000004b947 */ /* 0x000fea0003800000 */
[----:B------:R1:W5:Y:S02]  /*2a30*/  LDG.E.LTC128B R15, desc[UR54][R2.64+0x4] ;  /* 0x00000436020f7981 */ /* 0x000364000c1e1920 */
.L_x_38:
[----:B------:R-:W-:Y:S05]  /*2a40*/  BSYNC B1 ;  /* 0x0000000000017941 */ /* 0x000fea0003800000 */
.L_x_37:
[----:B-----5:R-:W-:Y:S01]  /*2a50*/  LOP3.LUT R13, R15, 0xffffe000, RZ, 0xc0, !PT ;  /* 0xffffe0000f0d7812 */ /* 0x020fe200078ec0ff */
[----:B------:R-:W-:Y:S01]  /*2a60*/  IMAD.IADD R21, R21, 0x1, R9 ;  /* 0x0000000115157824 */ /* 0x000fe200078e0209 */
[----:B------:R-:W-:Y:S02]  /*2a70*/  IADD3 R9, P2, R4, R8, RZ ;  /* 0x0000000804097210 */ /* 0x000fe40007f5e0ff */
[----:B------:R-:W-:Y:S01]  /*2a80*/  ISETP.GT.AND P0, PT, R0, 0x8, P0 ;  /* 0x000000080000780c */ /* 0x000fe20000704270 */
[----:B------:R-:W-:Y:S02]  /*2a90*/  FMUL R4, R13, R88 ;  /* 0x000000580d047220 */ /* 0x000fe40000400000 */
[----:B------:R-:W-:Y:S01]  /*2aa0*/  IMAD.X R18, R21, 0x1, R5, P2 ;  /* 0x0000000115127824 */ /* 0x000fe200010e0605 */
[----:B------:R-:W-:Y:S01]  /*2ab0*/  LEA R12, P2, R9, R108, 0x2 ;  /* 0x0000006c090c7211 */ /* 0x000fe200078410ff */
[----:B------:R-:W-:Y:S01]  /*2ac0*/  FFMA R25, R25, R23, R4 ;  /* 0x0000001719197223 */ /* 0x000fe20000000004 */
[----:B------:R-:W-:-:S02]  /*2ad0*/  @P3 IMAD.MOV.U32 R4, RZ, RZ, R6 ;  /* 0x000000ffff043224 */ /* 0x000fc400078e0006 */
[----:B------:R-:W-:Y:S01]  /*2ae0*/  @P3 IMAD.MOV.U32 R5, RZ, RZ, R7 ;  /* 0x000000ffff053224 */ /* 0x000fe200078e0007 */
[----:B------:R-:W-:Y:S02]  /*2af0*/  LEA.HI.X R13, R9, R109, R18, 0x2, P2 ;  /* 0x0000006d090d7211 */ /* 0x000fe400010f1412 */
[----:B------:R-:W-:-:S05]  /*2b00*/  F2FP.TF32.F32.PACK_B R25, R25 ;  /* 0x00000019ff19723e */ /* 0x000fca00024050ff */
[----:B------:R2:W-:Y:S04]  /*2b10*/  @P3 STG.E desc[UR54][R4.64+0x4], R25 ;  /* 0x0000041904003986 */ /* 0x0005e8000c101936 */
[----:B------:R-:W3:Y:S01]  /*2b20*/  @P0 LDG.E.LTC128B R15, desc[UR54][R12.64] ;  /* 0x000000360c0f0981 */ /* 0x000ee2000c1e1920 */
[----:B------:R-:W-:Y:S01]  /*2b30*/  IADD3 R10, P2, P3, R92, R8, R10 ;  /* 0x000000085c0a7210 */ /* 0x000fe20007b5e00a */
[----:B------:R-:W-:Y:S01]  /*2b40*/  BSSY B1, `(.L_x_39) ;  /* 0x0000011000017945 */ /* 0x000fe20003800000 */
[----:B------:R-:W-:Y:S02]  /*2b50*/  ISETP.GT.AND P1, PT, R0, 0x8, P1 ;  /* 0x000000080000780c */ /* 0x000fe40000f24270 */
[----:B------:R-:W-:Y:S02]  /*2b60*/  IADD3.X R11, R93, R21, R11, P2, P3 ;  /* 0x000000155d0b7210 */ /* 0x000fe400017e640b */
[C---:B------:R-:W-:Y:S01]  /*2b70*/  LEA R8, P2, R94.reuse, R6, 0x2 ;  /* 0x000000065e087211 */ /* 0x040fe200078410ff */
[----:B------:R-:W-:Y:S01]  /*2b80*/  IMAD.WIDE.U32 R10, R19, R104, R10 ;  /* 0x00000068130a7225 */ /* 0x000fe200078e000a */
[----:B------:R-:W-:-:S03]  /*2b90*/  SHF.L.U64.HI R19, R94, 0x2, R89 ;  /* 0x000000025e137819 */ /* 0x000fc60000010259 */
[----:B------:R-:W-:Y:S01]  /*2ba0*/  IMAD.IADD R11, R103, 0x1, R11 ;  /* 0x00000001670b7824 */ /* 0x000fe200078e020b */
[----:B--2---:R-:W-:-:S04]  /*2bb0*/  LEA R4, P3, R10, R108, 0x2 ;  /* 0x0000006c0a047211 */ /* 0x004fc800078610ff */
[----:B------:R-:W-:Y:S02]  /*2bc0*/  LEA.HI.X R5, R10, R109, R11, 0x2, P3 ;  /* 0x0000006d0a057211 */ /* 0x000fe400018f140b */
[----:B---3--:R-:W-:-:S05]  /*2bd0*/  LOP3.LUT R9, R15, 0xffffe000, RZ, 0xc0, !PT ;  /* 0xffffe0000f097812 */ /* 0x008fca00078ec0ff */
[----:B------:R-:W-:-:S04]  /*2be0*/  FMUL R9, R9, R88 ;  /* 0x0000005809097220 */ /* 0x000fc80000400000 */
[----:B------:R-:W-:Y:S01]  /*2bf0*/  FFMA R21, R26, R23, R9 ;  /* 0x000000171a157223 */ /* 0x000fe20000000009 */
[----:B------:R-:W-:-:S04]  /*2c00*/  IMAD.X R9, R19, 0x1, R7, P2 ;  /* 0x0000000113097824 */ /* 0x000fc800010e0607 */
[----:B------:R-:W-:-:S05]  /*2c10*/  F2FP.TF32.F32.PACK_B R21, R21 ;  /* 0x00000015ff15723e */ /* 0x000fca00024050ff */
[----:B------:R2:W-:Y:S01]  /*2c20*/  @P0 STG.E desc[UR54][R8.64], R21 ;  /* 0x0000001508000986 */ /* 0x0005e2000c101936 */
[----:B------:R-:W-:Y:S05]  /*2c30*/  @!P1 BRA `(.L_x_40) ;  /* 0x0000000000049947 */ /* 0x000fea0003800000 */
[----:B------:R3:W5:Y:S02]  /*2c40*/  LDG.E.LTC128B R15, desc[UR54][R4.64+0x4] ;  /* 0x00000436040f7981 */ /* 0x000764000c1e1920 */
.L_x_40:
[----:B------:R-:W-:Y:S05]  /*2c50*/  BSYNC B1 ;  /* 0x0000000000017941 */ /* 0x000fea0003800000 */
.L_x_39:
[----:B-----5:R-:W-:Y:S01]  /*2c60*/  LOP3.LUT R11, R15, 0xffffe000, RZ, 0xc0, !PT ;  /* 0xffffe0000f0b7812 */ /* 0x020fe200078ec0ff */
[----:B------:R-:W-:Y:S01]  /*2c70*/  BSSY B1, `(.L_x_41) ;  /* 0x0000009000017945 */ /* 0x000fe20003800000 */
[----:B------:R-:W-:-:S03]  /*2c80*/  ISETP.GT.AND P0, PT, R14, 0x8, PT ;  /* 0x000000080e00780c */ /* 0x000fc60003f04270 */
[----:B------:R-:W-:Y:S01]  /*2c90*/  FMUL R10, R11, R88 ;  /* 0x000000580b0a7220 */ /* 0x000fe20000400000 */
[----:B------:R-:W-:-:S03]  /*2ca0*/  ISETP.GT.AND P2, PT, R0, RZ, P0 ;  /* 0x000000ff0000720c */ /* 0x000fc60000744270 */
[----:B------:R-:W-:-:S05]  /*2cb0*/  FFMA R27, R27, R23, R10 ;  /* 0x000000171b1b7223 */ /* 0x000fca000000000a */
[----:B------:R-:W-:-:S05]  /*2cc0*/  F2FP.TF32.F32.PACK_B R27, R27 ;  /* 0x0000001bff1b723e */ /* 0x000fca00024050ff */
[----:B------:R4:W-:Y:S01]  /*2cd0*/  @P1 STG.E desc[UR54][R8.64+0x4], R27 ;  /* 0x0000041b08001986 */ /* 0x0009e2000c101936 */
[----:B------:R-:W-:Y:S05]  /*2ce0*/  @!P2 BRA `(.L_x_42) ;  /* 0x000000000004a947 */ /* 0x000fea0003800000 */
[----:B------:R0:W5:Y:S02]  /*2cf0*/  LDG.E.LTC128B R15, desc[UR54][R2.64+0x20] ;  /* 0x00002036020f7981 */ /* 0x000164000c1e1920 */
.L_x_42:
[----:B------:R-:W-:Y:S05]  /*2d00*/  BSYNC B1 ;  /* 0x0000000000017941 */ /* 0x000fea0003800000 */
.L_x_41:
        /* <DEDUP_REMOVED lines=10> */
.L_x_44:
[----:B------:R-:W-:Y:S05]  /*2db0*/  BSYNC B1 ;  /* 0x0000000000017941 */ /* 0x000fea0003800000 */
.L_x_43:
[----:B0----5:R-:W-:Y:S01]  /*2dc0*/  LOP3.LUT R11, R15, 0xffffe000, RZ, 0xc0, !PT ;  /* 0xffffe0000f0b7812 */ /* 0x021fe200078ec0ff */
[----:B------:R-:W-:Y:S01]  /*2dd0*/  BSSY B1, `(.L_x_45) ;  /* 0x0000008000017945 */ /* 0x000fe20003800000 */
[----:B------:R-:W-:-:S03]  /*2de0*/  ISETP.GT.AND P0, PT, R0, 0x8, P0 ;  /* 0x000000080000780c */ /* 0x000fc60000704270 */
[----:B------:R-:W-:-:S04]  /*2df0*/  FMUL R10, R11, R88 ;  /* 0x000000580b0a7220 */ /* 0x000fc80000400000 */
[----:B------:R-:W-:-:S05]  /*2e00*/  FFMA R29, R29, R23, R10 ;  /* 0x000000171d1d7223 */ /* 0x000fca000000000a */
[----:B------:R-:W-:-:S05]  /*2e10*/  F2FP.TF32.F32.PACK_B R29, R29 ;  /* 0x0000001dff1d723e */ /* 0x000fca00024050ff */
[----:B------:R0:W-:Y:S01]  /*2e20*/  @P3 STG.E desc[UR54][R6.64+0x24], R29 ;  /* 0x0000241d06003986 */ /* 0x0001e2000c101936 */
[----:B------:R-:W-:Y:S05]  /*2e30*/  @!P0 BRA `(.L_x_46) ;  /* 0x0000000000048947 */ /* 0x000fea0003800000 */
[----:B------:R0:W5:Y:S02]  /*2e40*/  LDG.E.LTC128B R15, desc[UR54][R4.64+0x20] ;  /* 0x00002036040f7981 */ /* 0x000164000c1e1920 */
.L_x_46:
[----:B------:R-:W-:Y:S05]  /*2e50*/  BSYNC B1 ;  /* 0x0000000000017941 */ /* 0x000fea0003800000 */
.L_x_45:
[----:B-----5:R-:W-:Y:S01]  /*2e60*/  LOP3.LUT R11, R15, 0xffffe000, RZ, 0xc0, !PT ;  /* 0xffffe0000f0b7812 */ /* 0x020fe200078ec0ff */
        /* <DEDUP_REMOVED lines=8> */
.L_x_48:
[----:B------:R-:W-:Y:S05]  /*2ef0*/  BSYNC B1 ;  /* 0x0000000000017941 */ /* 0x000fea0003800000 */
.L_x_47:
[----:B0----5:R-:W-:Y:S01]  /*2f00*/  LOP3.LUT R11, R15, 0xffffe000, RZ, 0xc0, !PT ;  /* 0xffffe0000f0b7812 */ /* 0x021fe200078ec0ff */
        /* <DEDUP_REMOVED lines=9> */
.L_x_50:
[----:B------:R-:W-:Y:S05]  /*2fa0*/  BSYNC B1 ;  /* 0x0000000000017941 */ /* 0x000fea0003800000 */
.L_x_49:
        /* <DEDUP_REMOVED lines=10> */
.L_x_52:
[----:B------:R-:W-:Y:S05]  /*3050*/  BSYNC B1 ;  /* 0x0000000000017941 */ /* 0x000fea0003800000 */
.L_x_51:
        /* <DEDUP_REMOVED lines=9> */
.L_x_54:
[----:B------:R-:W-:Y:S05]  /*30f0*/  BSYNC B1 ;  /* 0x0000000000017941 */ /* 0x000fea0003800000 */
.L_x_53:
        /* <DEDUP_REMOVED lines=9> */
.L_x_56:
[----:B------:R-:W-:Y:S05]  /*3190*/  BSYNC B1 ;  /* 0x0000000000017941 */ /* 0x000fea0003800000 */
.L_x_55:
        /* <DEDUP_REMOVED lines=10> */
.L_x_58:
[----:B------:R-:W-:Y:S05]  /*3240*/  BSYNC B1 ;  /* 0x0000000000017941 */ /* 0x000fea0003800000 */
.L_x_57:
        /* <DEDUP_REMOVED lines=10> */
.L_x_60:
[----:B------:R-:W-:Y:S05]  /*32f0*/  BSYNC B1 ;  /* 0x0000000000017941 */ /* 0x000fea0003800000 */
.L_x_59:
        /* <DEDUP_REMOVED lines=9> */
.L_x_62:
[----:B------:R-:W-:Y:S05]  /*3390*/  BSYNC B1 ;  /* 0x0000000000017941 */ /* 0x000fea0003800000 */
.L_x_61:
        /* <DEDUP_REMOVED lines=9> */
.L_x_64:
[----:B------:R-:W-:Y:S05]  /*3430*/  BSYNC B1 ;  /* 0x0000000000017941 */ /* 0x000fea0003800000 */
.L_x_63:
        /* <DEDUP_REMOVED lines=10> */
.L_x_66:
[----:B------:R-:W-:Y:S05]  /*34e0*/  BSYNC B1 ;  /* 0x0000000000017941 */ /* 0x000fea0003800000 */
.L_x_65:
        /* <DEDUP_REMOVED lines=10> */
.L_x_68:
[----:B------:R-:W-:Y:S05]  /*3590*/  BSYNC B1 ;  /* 0x0000000000017941 */ /* 0x000fea0003800000 */
.L_x_67:
        /* <DEDUP_REMOVED lines=9> */
.L_x_70:
[----:B------:R-:W-:Y:S05]  /*3630*/  BSYNC B1 ;  /* 0x0000000000017941 */ /* 0x000fea0003800000 */
.L_x_69:
        /* <DEDUP_REMOVED lines=9> */
.L_x_72:
[----:B------:R-:W-:Y:S05]  /*36d0*/  BSYNC B1 ;  /* 0x0000000000017941 */ /* 0x000fea0003800000 */
.L_x_71:
        /* <DEDUP_REMOVED lines=10> */
.L_x_74:
[----:B------:R-:W-:Y:S05]  /*3780*/  BSYNC B1 ;  /* 0x0000000000017941 */ /* 0x000fea0003800000 */
.L_x_73:
        /* <DEDUP_REMOVED lines=10> */
.L_x_76:
[----:B------:R-:W-:Y:S05]  /*3830*/  BSYNC B1 ;  /* 0x0000000000017941 */ /* 0x000fea0003800000 */
.L_x_75:
        /* <DEDUP_REMOVED lines=9> */
.L_x_78:
[----:B------:R-:W-:Y:S05]  /*38d0*/  BSYNC B1 ;  /* 0x0000000000017941 */ /* 0x000fea0003800000 */
.L_x_77:
        /* <DEDUP_REMOVED lines=9> */
.L_x_80:
[----:B------:R-:W-:Y:S05]  /*3970*/  BSYNC B1 ;  /* 0x0000000000017941 */ /* 0x000fea0003800000 */
.L_x_79:
        /* <DEDUP_REMOVED lines=10> */
.L_x_82:
[----:B------:R-:W-:Y:S05]  /*3a20*/  BSYNC B1 ;  /* 0x0000000000017941 */ /* 0x000fea0003800000 */
.L_x_81:
        /* <DEDUP_REMOVED lines=10> */
.L_x_84:
[----:B------:R-:W-:Y:S05]  /*3ad0*/  BSYNC B1 ;  /* 0x0000000000017941 */ /* 0x000fea0003800000 */
.L_x_83:
        /* <DEDUP_REMOVED lines=9> */
.L_x_86:
[----:B------:R-:W-:Y:S05]  /*3b70*/  BSYNC B1 ;  /* 0x0000000000017941 */ /* 0x000fea0003800000 */
.L_x_85:
        /* <DEDUP_REMOVED lines=9> */
.L_x_88:
[----:B------:R-:W-:Y:S05]  /*3c10*/  BSYNC B1 ;  /* 0x0000000000017941 */ /* 0x000fea0003800000 */
.L_x_87:
        /* <DEDUP_REMOVED lines=10> */
.L_x_90:
[----:B------:R-:W-:Y:S05]  /*3cc0*/  BSYNC B1 ;  /* 0x0000000000017941 */ /* 0x000fea0003800000 */
.L_x_89:
        /* <DEDUP_REMOVED lines=10> */
.L_x_92:
[----:B------:R-:W-:Y:S05]  /*3d70*/  BSYNC B1 ;  /* 0x0000000000017941 */ /* 0x000fea0003800000 */
.L_x_91:
        /* <DEDUP_REMOVED lines=9> */
.L_x_94:
[----:B------:R-:W-:Y:S05]  /*3e10*/  BSYNC B1 ;  /* 0x0000000000017941 */ /* 0x000fea0003800000 */
.L_x_93:
        /* <DEDUP_REMOVED lines=9> */
.L_x_96:
[----:B------:R-:W-:Y:S05]  /*3eb0*/  BSYNC B1 ;  /* 0x0000000000017941 */ /* 0x000fea0003800000 */
.L_x_95:
        /* <DEDUP_REMOVED lines=10> */
.L_x_98:
[----:B------:R-:W-:Y:S05]  /*3f60*/  BSYNC B1 ;  /* 0x0000000000017941 */ /* 0x000fea0003800000 */
.L_x_97:
        /* <DEDUP_REMOVED lines=10> */
.L_x_100:
[----:B------:R-:W-:Y:S05]  /*4010*/  BSYNC B1 ;  /* 0x0000000000017941 */ /* 0x000fea0003800000 */
.L_x_99:
        /* <DEDUP_REMOVED lines=9> */
.L_x_102:
[----:B------:R-:W-:Y:S05]  /*40b0*/  BSYNC B1 ;  /* 0x0000000000017941 */ /* 0x000fea0003800000 */
.L_x_101:
        /* <DEDUP_REMOVED lines=9> */
.L_x_104:
[----:B------:R-:W-:Y:S05]  /*4150*/  BSYNC B1 ;  /* 0x0000000000017941 */ /* 0x000fea0003800000 */
.L_x_103:
        /* <DEDUP_REMOVED lines=10> */
.L_x_106:
[----:B------:R-:W-:Y:S05]  /*4200*/  BSYNC B1 ;  /* 0x0000000000017941 */ /* 0x000fea0003800000 */
.L_x_105:
        /* <DEDUP_REMOVED lines=10> */
.L_x_108:
[----:B------:R-:W-:Y:S05]  /*42b0*/  BSYNC B1 ;  /* 0x0000000000017941 */ /* 0x000fea0003800000 */
.L_x_107:
        /* <DEDUP_REMOVED lines=9> */
.L_x_110:
[----:B------:R-:W-:Y:S05]  /*4350*/  BSYNC B1 ;  /* 0x0000000000017941 */ /* 0x000fea0003800000 */
.L_x_109:
        /* <DEDUP_REMOVED lines=9> */
.L_x_112:
[----:B------:R-:W-:Y:S05]  /*43f0*/  BSYNC B1 ;  /* 0x0000000000017941 */ /* 0x000fea0003800000 */
.L_x_111:
        /* <DEDUP_REMOVED lines=10> */
.L_x_114:
[----:B------:R-:W-:Y:S05]  /*44a0*/  BSYNC B1 ;  /* 0x0000000000017941 */ /* 0x000fea0003800000 */
.L_x_113:
        /* <DEDUP_REMOVED lines=10> */
.L_x_116:
[----:B------:R-:W-:Y:S05]  /*4550*/  BSYNC B1 ;  /* 0x0000000000017941 */ /* 0x000fea0003800000 */
.L_x_115:
        /* <DEDUP_REMOVED lines=9> */
.L_x_118:
[----:B------:R-:W-:Y:S05]  /*45f0*/  BSYNC B1 ;  /* 0x0000000000017941 */ /* 0x000fea0003800000 */
.L_x_117:
        /* <DEDUP_REMOVED lines=9> */
.L_x_120:
[----:B------:R-:W-:Y:S05]  /*4690*/  BSYNC B1 ;  /* 0x0000000000017941 */ /* 0x000fea0003800000 */
.L_x_119:
        /* <DEDUP_REMOVED lines=10> */
.L_x_122:
[----:B------:R-:W-:Y:S05]  /*4740*/  BSYNC B1 ;  /* 0x0000000000017941 */ /* 0x000fea0003800000 */
.L_x_121:
        /* <DEDUP_REMOVED lines=10> */
.L_x_124:
[----:B------:R-:W-:Y:S05]  /*47f0*/  BSYNC B1 ;  /* 0x0000000000017941 */ /* 0x000fea0003800000 */
.L_x_123:
        /* <DEDUP_REMOVED lines=9> */
.L_x_126:
[----:B------:R-:W-:Y:S05]  /*4890*/  BSYNC B1 ;  /* 0x0000000000017941 */ /* 0x000fea0003800000 */
.L_x_125:
        /* <DEDUP_REMOVED lines=9> */
.L_x_128:
[----:B------:R-:W-:Y:S05]  /*4930*/  BSYNC B1 ;  /* 0x0000000000017941 */ /* 0x000fea0003800000 */
.L_x_127:
        /* <DEDUP_REMOVED lines=10> */
.L_x_130:
[----:B------:R-:W-:Y:S05]  /*49e0*/  BSYNC B1 ;  /* 0x0000000000017941 */ /* 0x000fea0003800000 */
.L_x_129:
        /* <DEDUP_REMOVED lines=10> */
.L_x_132:
[----:B------:R-:W-:Y:S05]  /*4a90*/  BSYNC B1 ;  /* 0x0000000000017941 */ /* 0x000fea0003800000 */
.L_x_131:
        /* <DEDUP_REMOVED lines=9> */
.L_x_134:
[----:B------:R-:W-:Y:S05]  /*4b30*/  BSYNC B1 ;  /* 0x0000000000017941 */ /* 0x000fea0003800000 */
.L_x_133:
        /* <DEDUP_REMOVED lines=9> */
.L_x_136:
[----:B------:R-:W-:Y:S05]  /*4bd0*/  BSYNC B1 ;  /* 0x0000000000017941 */ /* 0x000fea0003800000 */
.L_x_135:
        /* <DEDUP_REMOVED lines=10> */
.L_x_138:
[----:B------:R-:W-:Y:S05]  /*4c80*/  BSYNC B1 ;  /* 0x0000000000017941 */ /* 0x000fea0003800000 */
.L_x_137:
        /* <DEDUP_REMOVED lines=10> */
.L_x_140:
[----:B------:R-:W-:Y:S05]  /*4d30*/  BSYNC B1 ;  /* 0x0000000000017941 */ /* 0x000fea0003800000 */
.L_x_139:
        /* <DEDUP_REMOVED lines=9> */
.L_x_142:
[----:B------:R-:W-:Y:S05]  /*4dd0*/  BSYNC B1 ;  /* 0x0000000000017941 */ /* 0x000fea0003800000 */
.L_x_141:
        /* <DEDUP_REMOVED lines=9> */
.L_x_144:
[----:B------:R-:W-:Y:S05]  /*4e70*/  BSYNC B1 ;  /* 0x0000000000017941 */ /* 0x000fea0003800000 */
.L_x_143:
        /* <DEDUP_REMOVED lines=10> */
.L_x_146:
[----:B------:R-:W-:Y:S05]  /*4f20*/  BSYNC B1 ;  /* 0x0000000000017941 */ /* 0x000fea0003800000 */
.L_x_145:
        /* <DEDUP_REMOVED lines=10> */
.L_x_148:
[----:B------:R-:W-:Y:S05]  /*4fd0*/  BSYNC B1 ;  /* 0x0000000000017941 */ /* 0x000fea0003800000 */
.L_x_147:
        /* <DEDUP_REMOVED lines=9> */
.L_x_150:
[----:B------:R-:W-:Y:S05]  /*5070*/  BSYNC B1 ;  /* 0x0000000000017941 */ /* 0x000fea0003800000 */
.L_x_149:
        /* <DEDUP_REMOVED lines=9> */
.L_x_152:
[----:B------:R-:W-:Y:S05]  /*5110*/  BSYNC B1 ;  /* 0x0000000000017941 */ /* 0x000fea0003800000 */
.L_x_151:
        /* <DEDUP_REMOVED lines=10> */
.L_x_154:
[----:B------:R-:W-:Y:S05]  /*51c0*/  BSYNC B1 ;  /* 0x0000000000017941 */ /* 0x000fea0003800000 */
.L_x_153:
        /* <DEDUP_REMOVED lines=10> */
.L_x_156:
[----:B------:R-:W-:Y:S05]  /*5270*/  BSYNC B1 ;  /* 0x0000000000017941 */ /* 0x000fea0003800000 */
.L_x_155:
[----:B01---5:R-:W-:Y:S01]  /*5280*/  LOP3.LUT R3, R15, 0xffffe000, RZ, 0xc0, !PT ;  /* 0xffffe0000f037812 */ /* 0x023fe200078ec0ff */
        /* <DEDUP_REMOVED lines=8> */
.L_x_158:
[----:B------:R-:W-:Y:S05]  /*5310*/  BSYNC B1 ;  /* 0x0000000000017941 */ /* 0x000fea0003800000 */
.L_x_157:
[----:B-----5:R-:W-:Y:S01]  /*5320*/  LOP3.LUT R3, R15, 0xffffe000, RZ, 0xc0, !PT ;  /* 0xffffe0000f037812 */ /* 0x020fe200078ec0ff */
[----:B------:R-:W-:Y:S01]  /*5330*/  @P0 IMAD.MOV.U32 R2, RZ, RZ, R8 ;  /* 0x000000ffff020224 */ /* 0x000fe200078e0008 */
[----:B------:R-:W-:Y:S01]  /*5340*/  ISETP.GT.AND P1, PT, R0, 0x8, P1 ;  /* 0x000000080000780c */ /* 0x000fe20000f24270 */
[----:B------:R-:W-:Y:S02]  /*5350*/  BSSY B1, `(.L_x_159) ;  /* 0x0000008000017945 */ /* 0x000fe40003800000 */
[----:B------:R-:W-:-:S04]  /*5360*/  FMUL R3, R3, R88 ;  /* 0x0000005803037220 */ /* 0x000fc80000400000 */
[----:B0-----:R-:W-:Y:S01]  /*5370*/  FFMA R7, R86, R23, R3 ;  /* 0x0000001756077223 */ /* 0x001fe20000000003 */
[----:B------:R-:W-:-:S04]  /*5380*/  @P0 IMAD.MOV.U32 R3, RZ, RZ, R9 ;  /* 0x000000ffff030224 */ /* 0x000fc800078e0009 */
[----:B------:R-:W-:-:S05]  /*5390*/  F2FP.TF32.F32.PACK_B R7, R7 ;  /* 0x00000007ff07723e */ /* 0x000fca00024050ff */
[----:B------:R0:W-:Y:S01]  /*53a0*/  @P0 STG.E desc[UR54][R2.64+0x1e0], R7 ;  /* 0x0001e00702000986 */ /* 0x0001e2000c101936 */
[----:B------:R-:W-:Y:S05]  /*53b0*/  @!P1 BRA `(.L_x_160) ;  /* 0x0000000000049947 */ /* 0x000fea0003800000 */
[----:B------:R0:W5:Y:S02]  /*53c0*/  LDG.E.LTC128B R15, desc[UR54][R4.64+0x1e4] ;  /* 0x0001e436040f7981 */ /* 0x000164000c1e1920 */
.L_x_160:
[----:B------:R-:W-:Y:S05]  /*53d0*/  BSYNC B1 ;  /* 0x0000000000017941 */ /* 0x000fea0003800000 */
.L_x_159:
[----:B------:R-:W-:Y:S05]  /*53e0*/  @!P1 BRA `(.L_x_161) ;  /* 0x0000001000b09947 */ /* 0x000fea0003800000 */
[----:B-----5:R-:W-:-:S05]  /*53f0*/  LOP3.LUT R15, R15, 0xffffe000, RZ, 0xc0, !PT ;  /* 0xffffe0000f0f7812 */ /* 0x020fca00078ec0ff */
[----:B------:R-:W-:-:S04]  /*5400*/  FMUL R0, R15, R88 ;  /* 0x000000580f007220 */ /* 0x000fc80000400000 */
[----:B------:R-:W-:-:S05]  /*5410*/  FFMA R87, R87, R23, R0 ;  /* 0x0000001757577223 */ /* 0x000fca0000000000 */
[----:B------:R-:W-:-:S05]  /*5420*/  F2FP.TF32.F32.PACK_B R87, R87 ;  /* 0x00000057ff57723e */ /* 0x000fca00024050ff */
[----:B------:R0:W-:Y:S01]  /*5430*/  STG.E desc[UR54][R8.64+0x1e4], R87 ;  /* 0x0001e45708007986 */ /* 0x0001e2000c101936 */
[----:B------:R-:W-:Y:S05]  /*5440*/  BRA `(.L_x_161) ;  /* 0x0000001000987947 */ /* 0x000fea0003800000 */
.L_x_36:
[----:B------:R-:W-:Y:S01]  /*5450*/  ISETP.GT.AND P4, PT, R14, 0x1, PT ;  /* 0x000000010e00780c */ /* 0x000fe20003f84270 */
[----:B------:R-:W-:Y:S01]  /*5460*/  ULDC.64 UR4, c[0x0][0x5c0] ;  /* 0x0001700000047ab9 */ /* 0x000fe20000000a00 */
[-C--:B------:R-:W-:Y:S01]  /*5470*/  FMUL R7, R24, R23.reuse ;  /* 0x0000001718077220 */ /* 0x080fe20000400000 */
[----:B------:R-:W-:Y:S01]  /*5480*/  LEA R2, P3, R102, UR4, 0x2 ;  /* 0x0000000466027c11 */ /* 0x000fe2000f8610ff */
[-C--:B------:R-:W-:Y:S01]  /*5490*/  FMUL R25, R25, R23.reuse ;  /* 0x0000001719197220 */ /* 0x080fe20000400000 */
[----:B------:R-:W-:Y:S01]  /*54a0*/  ISETP.GT.AND P1, PT, R0, RZ, P4 ;  /* 0x000000ff0000720c */ /* 0x000fe20002724270 */
[-C--:B------:R-:W-:Y:S01]  /*54b0*/  FMUL R9, R26, R23.reuse ;  /* 0x000000171a097220 */ /* 0x080fe20000400000 */
[----:B------:R-:W-:Y:S01]  /*54c0*/  LEA.HI.X R3, R102, UR5, R111, 0x2, P3 ;  /* 0x0000000566037c11 */ /* 0x000fe200098f146f */
[----:B------:R-:W-:Y:S01]  /*54d0*/  FMUL R27, R27, R23 ;  /* 0x000000171b1b7220 */ /* 0x000fe20000400000 */
[----:B------:R-:W-:Y:S01]  /*54e0*/  F2FP.TF32.F32.PACK_B R7, R7 ;  /* 0x00000007ff07723e */ /* 0x000fe200024050ff */
[----:B------:R-:W-:Y:S01]  /*54f0*/  FMUL R29, R29, R23 ;  /* 0x000000171d1d7220 */ /* 0x000fe20000400000 */
[----:B------:R-:W-:Y:S01]  /*5500*/  F2FP.TF32.F32.PACK_B R25, R25 ;  /* 0x00000019ff19723e */ /* 0x000fe200024050ff */
[-C--:B------:R-:W-:Y:S01]  /*5510*/  FMUL R31, R31, R23.reuse ;  /* 0x000000171f1f7220 */ /* 0x080fe20000400000 */
[C---:B------:R-:W-:Y:S01]  /*5520*/  SHF.L.U64.HI R5, R94.reuse, 0x2, R89 ;  /* 0x000000025e057819 */ /* 0x040fe20000010259 */
[----:B------:R0:W-:Y:S01]  /*5530*/  @P2 STG.E desc[UR54][R2.64], R7 ;  /* 0x0000000702002986 */ /* 0x0001e2000c101936 */
[----:B------:R-:W-:Y:S01]  /*5540*/  LEA R4, P3, R94, R2, 0x2 ;  /* 0x000000025e047211 */ /* 0x000fe200078610ff */
[-C--:B------:R-:W-:Y:S01]  /*5550*/  FMUL R11, R32, R23.reuse ;  /* 0x00000017200b7220 */ /* 0x080fe20000400000 */
[C---:B------:R-:W-:Y:S01]  /*5560*/  ISETP.GT.AND P2, PT, R14.reuse, 0x8, PT ;  /* 0x000000080e00780c */ /* 0x040fe20003f44270 */
[----:B------:R-:W-:Y:S01]  /*5570*/  @P1 STG.E desc[UR54][R2.64+0x4], R25 ;  /* 0x0000041902001986 */ /* 0x000fe2000c101936 */
[----:B------:R-:W-:Y:S01]  /*5580*/  ISETP.GT.AND P1, PT, R14, 0x9, PT ;  /* 0x000000090e00780c */ /* 0x000fe20003f24270 */
[----:B------:R-:W-:Y:S01]  /*5590*/  IMAD.X R5, R5, 0x1, R3, P3 ;  /* 0x0000000105057824 */ /* 0x000fe200018e0603 */
[C---:B------:R-:W-:Y:S01]  /*55a0*/  ISETP.GT.AND P0, PT, R0.reuse, 0x8, P0 ;  /* 0x000000080000780c */ /* 0x040fe20000704270 */
[-C--:B------:R-:W-:Y:S01]  /*55b0*/  FMUL R33, R33, R23.reuse ;  /* 0x0000001721217220 */ /* 0x080fe20000400000 */
[C---:B------:R-:W-:Y:S01]  /*55c0*/  ISETP.GT.AND P4, PT, R0.reuse, 0x8, P4 ;  /* 0x000000080000780c */ /* 0x040fe20002784270 */
[-C--:B------:R-:W-:Y:S01]  /*55d0*/  FMUL R35, R35, R23.reuse ;  /* 0x0000001723237220 */ /* 0x080fe20000400000 */
[----:B------:R-:W-:Y:S01]  /*55e0*/  ISETP.GT.AND P5, PT, R0, RZ, P2 ;  /* 0x000000ff0000720c */ /* 0x000fe200017a4270 */
[-C--:B0-----:R-:W-:Y:S01]  /*55f0*/  FMUL R7, R28, R23.reuse ;  /* 0x000000171c077220 */ /* 0x081fe20000400000 */
[----:B------:R-:W-:Y:S01]  /*5600*/  ISETP.GT.AND P3, PT, R0, RZ, P1 ;  /* 0x000000ff0000720c */ /* 0x000fe20000f64270 */
[----:B------:R-:W-:Y:S01]  /*5610*/  FMUL R37, R37, R23 ;  /* 0x0000001725257220 */ /* 0x000fe20000400000 */
[----:B------:R-:W-:Y:S01]  /*5620*/  F2FP.TF32.F32.PACK_B R9, R9 ;  /* 0x00000009ff09723e */ /* 0x000fe200024050ff */
[----:B------:R-:W-:Y:S01]  /*5630*/  FMUL R39, R39, R23 ;  /* 0x0000001727277220 */ /* 0x000fe20000400000 */
[----:B------:R-:W-:Y:S01]  /*5640*/  F2FP.TF32.F32.PACK_B R27, R27 ;  /* 0x0000001bff1b723e */ /* 0x000fe200024050ff */
[----:B------:R-:W-:Y:S01]  /*5650*/  FMUL R41, R41, R23 ;  /* 0x0000001729297220 */ /* 0x000fe20000400000 */
[----:B------:R-:W-:Y:S01]  /*5660*/  F2FP.TF32.F32.PACK_B R7, R7 ;  /* 0x00000007ff07723e */ /* 0x000fe200024050ff */
[----:B------:R0:W-:Y:S01]  /*5670*/  @P0 STG.E desc[UR54][R4.64], R9 ;  /* 0x0000000904000986 */ /* 0x0001e2000c101936 */
[----:B------:R-:W-:Y:S01]  /*5680*/  F2FP.TF32.F32.PACK_B R29, R29 ;  /* 0x0000001dff1d723e */ /* 0x000fe200024050ff */
[-C--:B------:R-:W-:Y:S01]  /*5690*/  FMUL R43, R43, R23.reuse ;  /* 0x000000172b2b7220 */ /* 0x080fe20000400000 */
[----:B------:R-:W-:Y:S01]  /*56a0*/  ISETP.GT.AND P0, PT, R14, 0x10, PT ;  /* 0x000000100e00780c */ /* 0x000fe20003f04270 */
[----:B------:R-:W-:Y:S01]  /*56b0*/  @P4 STG.E desc[UR54][R4.64+0x4], R27 ;  /* 0x0000041b04004986 */ /* 0x000fe2000c101936 */
[C---:B------:R-:W-:Y:S01]  /*56c0*/  ISETP.GT.AND P2, PT, R0.reuse, 0x8, P2 ;  /* 0x000000080000780c */ /* 0x040fe20001744270 */
[-C--:B------:R-:W-:Y:S01]  /*56d0*/  FMUL R45, R45, R23.reuse ;  /* 0x000000172d2d7220 */ /* 0x080fe20000400000 */
[C---:B------:R-:W-:Y:S01]  /*56e0*/  ISETP.GT.AND P1, PT, R0.reuse, 0x8, P1 ;  /* 0x000000080000780c */ /* 0x040fe20000f24270 */
[----:B------:R1:W-:Y:S01]  /*56f0*/  @P5 STG.E desc[UR54][R2.64+0x20], R7 ;  /* 0x0000200702005986 */ /* 0x0003e2000c101936 */
[----:B------:R-:W-:Y:S01]  /*5700*/  ISETP.GT.AND P5, PT, R0, RZ, P0 ;  /* 0x000000ff0000720c */ /* 0x000fe200007a4270 */
[----:B------:R-:W-:Y:S01]  /*5710*/  FMUL R47, R47, R23 ;  /* 0x000000172f2f7220 */ /* 0x000fe20000400000 */
[----:B------:R-:W-:Y:S01]  /*5720*/  F2FP.TF32.F32.PACK_B R31, R31 ;  /* 0x0000001fff1f723e */ /* 0x000fe200024050ff */
[----:B------:R-:W-:Y:S01]  /*5730*/  @P3 STG.E desc[UR54][R2.64+0x24], R29 ;  /* 0x0000241d02003986 */ /* 0x000fe2000c101936 */
[----:B------:R-:W-:Y:S01]  /*5740*/  ISETP.GT.AND P3, PT, R14, 0x11, PT ;  /* 0x000000110e00780c */ /* 0x000fe20003f64270 */
[----:B0-----:R-:W-:Y:S01]  /*5750*/  FMUL R9, R30, R23 ;  /* 0x000000171e097220 */ /* 0x001fe20000400000 */
[----:B------:R-:W-:Y:S01]  /*5760*/  F2FP.TF32.F32.PACK_B R11, R11 ;  /* 0x0000000bff0b723e */ /* 0x000fe200024050ff */
[-C--:B------:R-:W-:Y:S01]  /*5770*/  FMUL R49, R49, R23.reuse ;  /* 0x0000001731317220 */ /* 0x080fe20000400000 */
[----:B------:R-:W-:Y:S01]  /*5780*/  ISETP.GT.AND P4, PT, R0, RZ, P3 ;  /* 0x000000ff0000720c */ /* 0x000fe20001f84270 */
[----:B------:R-:W-:Y:S01]  /*5790*/  FMUL R51, R51, R23 ;  /* 0x0000001733337220 */ /* 0x000fe20000400000 */
[----:B------:R-:W-:Y:S01]  /*57a0*/  F2FP.TF32.F32.PACK_B R9, R9 ;  /* 0x00000009ff09723e */ /* 0x000fe200024050ff */
[----:B-1----:R-:W-:Y:S01]  /*57b0*/  FMUL R7, R34, R23 ;  /* 0x0000001722077220 */ /* 0x002fe20000400000 */
[----:B------:R-:W-:Y:S01]  /*57c0*/  F2FP.TF32.F32.PACK_B R33, R33 ;  /* 0x00000021ff21723e */ /* 0x000fe200024050ff */
[-C--:B------:R-:W-:Y:S01]  /*57d0*/  FMUL R53, R53, R23.reuse ;  /* 0x0000001735357220 */ /* 0x080fe20000400000 */
[----:B------:R-:W-:Y:S01]  /*57e0*/  ISETP.GT.AND P0, PT, R0, 0x8, P0 ;  /* 0x000000080000780c */ /* 0x000fe20000704270 */
[----:B------:R0:W-:Y:S01]  /*57f0*/  @P2 STG.E desc[UR54][R4.64+0x20], R9 ;  /* 0x0000200904002986 */ /* 0x0001e2000c101936 */
[C---:B------:R-:W-:Y:S01]  /*5800*/  ISETP.GT.AND P2, PT, R14.reuse, 0x19, PT ;  /* 0x000000190e00780c */ /* 0x040fe20003f44270 */
[----:B------:R-:W-:Y:S01]  /*5810*/  FMUL R55, R55, R23 ;  /* 0x0000001737377220 */ /* 0x000fe20000400000 */
[----:B------:R-:W-:Y:S01]  /*5820*/  F2FP.TF32.F32.PACK_B R7, R7 ;  /* 0x00000007ff07723e */ /* 0x000fe200024050ff */
[----:B------:R-:W-:Y:S01]  /*5830*/  @P1 STG.E desc[UR54][R4.64+0x24], R31 ;  /* 0x0000241f04001986 */ /* 0x000fe2000c101936 */
[----:B------:R-:W-:Y:S01]  /*5840*/  ISETP.GT.AND P1, PT, R14, 0x18, PT ;  /* 0x000000180e00780c */ /* 0x000fe20003f24270 */
[----:B------:R-:W-:Y:S01]  /*5850*/  FMUL R57, R57, R23 ;  /* 0x0000001739397220 */ /* 0x000fe20000400000 */
[----:B------:R-:W-:Y:S01]  /*5860*/  F2FP.TF32.F32.PACK_B R35, R35 ;  /* 0x00000023ff23723e */ /* 0x000fe200024050ff */
[----:B------:R1:W-:Y:S01]  /*5870*/  @P5 STG.E desc[UR54][R2.64+0x40], R11 ;  /* 0x0000400b02005986 */ /* 0x0003e2000c101936 */
[C---:B------:R-:W-:Y:S01]  /*5880*/  ISETP.GT.AND P5, PT, R0.reuse, RZ, P1 ;  /* 0x000000ff0000720c */ /* 0x040fe20000fa4270 */
[----:B------:R-:W-:Y:S01]  /*5890*/  FMUL R59, R59, R23 ;  /* 0x000000173b3b7220 */ /* 0x000fe20000400000 */
[----:B------:R-:W-:Y:S01]  /*58a0*/  F2FP.TF32.F32.PACK_B R37, R37 ;  /* 0x00000025ff25723e */ /* 0x000fe200024050ff */
[----:B------:R-:W-:Y:S01]  /*58b0*/  @P4 STG.E desc[UR54][R2.64+0x44], R33 ;  /* 0x0000442102004986 */ /* 0x000fe2000c101936 */
[----:B------:R-:W-:Y:S01]  /*58c0*/  ISETP.GT.AND P4, PT, R0, 0x8, P3 ;  /* 0x000000080000780c */ /* 0x000fe20001f84270 */
[-C--:B0-----:R-:W-:Y:S01]  /*58d0*/  FMUL R9, R36, R23.reuse ;  /* 0x0000001724097220 */ /* 0x081fe20000400000 */
[C---:B------:R-:W-:Y:S01]  /*58e0*/  ISETP.GT.AND P3, PT, R0.reuse, RZ, P2 ;  /* 0x000000ff0000720c */ /* 0x040fe20001764270 */
[----:B------:R0:W-:Y:S01]  /*58f0*/  @P0 STG.E desc[UR54][R4.64+0x40], R7 ;  /* 0x0000400704000986 */ /* 0x0001e2000c101936 */
[----:B------:R-:W-:Y:S01]  /*5900*/  ISETP.GT.AND P1, PT, R0, 0x8, P1 ;  /* 0x000000080000780c */ /* 0x000fe20000f24270 */
[----:B------:R-:W-:Y:S01]  /*5910*/  FMUL R61, R61, R23 ;  /* 0x000000173d3d7220 */ /* 0x000fe20000400000 */
[----:B------:R-:W-:Y:S01]  /*5920*/  F2FP.TF32.F32.PACK_B R9, R9 ;  /* 0x00000009ff09723e */ /* 0x000fe200024050ff */
[-C--:B-1----:R-:W-:Y:S01]  /*5930*/  FMUL R11, R40, R23.reuse ;  /* 0x00000017280b7220 */ /* 0x082fe20000400000 */
[----:B------:R-:W-:Y:S01]  /*5940*/  ISETP.GT.AND P0, PT, R14, 0x20, PT ;  /* 0x000000200e00780c */ /* 0x000fe20003f04270 */
[----:B------:R-:W-:Y:S01]  /*5950*/  FMUL R63, R63, R23 ;  /* 0x000000173f3f7220 */ /* 0x000fe20000400000 */
[----:B------:R-:W-:Y:S01]  /*5960*/  F2FP.TF32.F32.PACK_B R39, R39 ;  /* 0x00000027ff27723e */ /* 0x000fe200024050ff */
[----:B------:R-:W-:Y:S01]  /*5970*/  FMUL R65, R65, R23 ;  /* 0x0000001741417220 */ /* 0x000fe20000400000 */
[----:B------:R-:W-:Y:S01]  /*5980*/  F2FP.TF32.F32.PACK_B R11, R11 ;  /* 0x0000000bff0b723e */ /* 0x000fe200024050ff */
[----:B------:R-:W-:Y:S01]  /*5990*/  @P4 STG.E desc[UR54][R4.64+0x44], R35 ;  /* 0x0000442304004986 */ /* 0x000fe2000c101936 */
[----:B------:R-:W-:Y:S01]  /*59a0*/  ISETP.GT.AND P4, PT, R0, 0x8, P2 ;  /* 0x000000080000780c */ /* 0x000fe20001784270 */
[-C--:B0-----:R-:W-:Y:S01]  /*59b0*/  FMUL R7, R38, R23.reuse ;  /* 0x0000001726077220 */ /* 0x081fe20000400000 */
[----:B------:R-:W-:Y:S01]  /*59c0*/  ISETP.GT.AND P2, PT, R14, 0x21, PT ;  /* 0x000000210e00780c */ /* 0x000fe20003f44270 */
[----:B------:R0:W-:Y:S01]  /*59d0*/  @P5 STG.E desc[UR54][R2.64+0x60], R9 ;  /* 0x0000600902005986 */ /* 0x0001e2000c101936 */
[C---:B------:R-:W-:Y:S01]  /*59e0*/  ISETP.GT.AND P5, PT, R0.reuse, RZ, P0 ;  /* 0x000000ff0000720c */ /* 0x040fe200007a4270 */
[----:B------:R-:W-:Y:S01]  /*59f0*/  FMUL R67, R67, R23 ;  /* 0x0000001743437220 */ /* 0x000fe20000400000 */
[----:B------:R-:W-:Y:S01]  /*5a00*/  F2FP.TF32.F32.PACK_B R7, R7 ;  /* 0x00000007ff07723e */ /* 0x000fe200024050ff */
[----:B------:R-:W-:Y:S01]  /*5a10*/  @P3 STG.E desc[UR54][R2.64+0x64], R37 ;  /* 0x0000642502003986 */ /* 0x000fe2000c101936 */
[C---:B------:R-:W-:Y:S01]  /*5a20*/  ISETP.GT.AND P3, PT, R0.reuse, RZ, P2 ;  /* 0x000000ff0000720c */ /* 0x040fe20001764270 */
[----:B------:R-:W-:Y:S01]  /*5a30*/  FMUL R69, R69, R23 ;  /* 0x0000001745457220 */ /* 0x000fe20000400000 */
[----:B------:R-:W-:Y:S01]  /*5a40*/  F2FP.TF32.F32.PACK_B R41, R41 ;  /* 0x00000029ff29723e */ /* 0x000fe200024050ff */
[----:B------:R1:W-:Y:S01]  /*5a50*/  @P1 STG.E desc[UR54][R4.64+0x60], R7 ;  /* 0x0000600704001986 */ /* 0x0003e2000c101936 */
[----:B------:R-:W-:Y:S01]  /*5a60*/  ISETP.GT.AND P0, PT, R0, 0x8, P0 ;  /* 0x000000080000780c */ /* 0x000fe20000704270 */
[-C--:B------:R-:W-:Y:S01]  /*5a70*/  FMUL R71, R71, R23.reuse ;  /* 0x0000001747477220 */ /* 0x080fe20000400000 */
[----:B------:R-:W-:Y:S01]  /*5a80*/  ISETP.GT.AND P1, PT, R14, 0x28, PT ;  /* 0x000000280e00780c */ /* 0x000fe20003f24270 */
[----:B------:R-:W-:Y:S01]  /*5a90*/  @P4 STG.E desc[UR54][R4.64+0x64], R39 ;  /* 0x0000642704004986 */ /* 0x000fe2000c101936 */
[----:B------:R-:W-:Y:S01]  /*5aa0*/  ISETP.GT.AND P4, PT, R0, 0x8, P2 ;  /* 0x000000080000780c */ /* 0x000fe20001784270 */
[-C--:B0-----:R-:W-:Y:S01]  /*5ab0*/  FMUL R9, R44, R23.reuse ;  /* 0x000000172c097220 */ /* 0x081fe20000400000 */
[----:B------:R-:W-:Y:S01]  /*5ac0*/  ISETP.GT.AND P2, PT, R14, 0x29, PT ;  /* 0x000000290e00780c */ /* 0x000fe20003f44270 */
[----:B------:R0:W-:Y:S01]  /*5ad0*/  @P5 STG.E desc[UR54][R2.64+0x80], R11 ;  /* 0x0000800b02005986 */ /* 0x0001e2000c101936 */
[----:B------:R-:W-:Y:S01]  /*5ae0*/  ISETP.GT.AND P5, PT, R0, RZ, P1 ;  /* 0x000000ff0000720c */ /* 0x000fe20000fa4270 */
[----:B------:R-:W-:Y:S01]  /*5af0*/  FMUL R73, R73, R23 ;  /* 0x0000001749497220 */ /* 0x000fe20000400000 */
[----:B------:R-:W-:Y:S01]  /*5b00*/  F2FP.TF32.F32.PACK_B R43, R43 ;  /* 0x0000002bff2b723e */ /* 0x000fe200024050ff */
[-C--:B-1----:R-:W-:Y:S01]  /*5b10*/  FMUL R7, R42, R23.reuse ;  /* 0x000000172a077220 */ /* 0x082fe20000400000 */
[----:B------:R-:W-:Y:S01]  /*5b20*/  @P3 STG.E desc[UR54][R2.64+0x84], R41 ;  /* 0x0000842902003986 */ /* 0x000fe2000c101936 */
[----:B------:R-:W-:Y:S01]  /*5b30*/  ISETP.GT.AND P3, PT, R0, RZ, P2 ;  /* 0x000000ff0000720c */ /* 0x000fe20001764270 */
[----:B------:R-:W-:Y:S01]  /*5b40*/  FMUL R75, R75, R23 ;  /* 0x000000174b4b7220 */ /* 0x000fe20000400000 */
[----:B------:R-:W-:Y:S01]  /*5b50*/  F2FP.TF32.F32.PACK_B R9, R9 ;  /* 0x00000009ff09723e */ /* 0x000fe200024050ff */
[----:B------:R-:W-:Y:S01]  /*5b60*/  FMUL R77, R77, R23 ;  /* 0x000000174d4d7220 */ /* 0x000fe20000400000 */
[----:B------:R-:W-:Y:S01]  /*5b70*/  F2FP.TF32.F32.PACK_B R7, R7 ;  /* 0x00000007ff07723e */ /* 0x000fe200024050ff */
[----:B------:R-:W-:Y:S01]  /*5b80*/  FMUL R79, R79, R23 ;  /* 0x000000174f4f7220 */ /* 0x000fe20000400000 */
[----:B------:R-:W-:Y:S01]  /*5b90*/  F2FP.TF32.F32.PACK_B R45, R45 ;  /* 0x0000002dff2d723e */ /* 0x000fe200024050ff */
[-C--:B0-----:R-:W-:Y:S01]  /*5ba0*/  FMUL R11, R48, R23.reuse ;  /* 0x00000017300b7220 */ /* 0x081fe20000400000 */
[----:B------:R-:W-:Y:S01]  /*5bb0*/  ISETP.GT.AND P1, PT, R0, 0x8, P1 ;  /* 0x000000080000780c */ /* 0x000fe20000f24270 */
[----:B------:R0:W-:Y:S01]  /*5bc0*/  @P0 STG.E desc[UR54][R4.64+0x80], R7 ;  /* 0x0000800704000986 */ /* 0x0001e2000c101936 */
[----:B------:R-:W-:Y:S01]  /*5bd0*/  ISETP.GT.AND P0, PT, R14, 0x30, PT ;  /* 0x000000300e00780c */ /* 0x000fe20003f04270 */
[----:B------:R-:W-:Y:S01]  /*5be0*/  FMUL R81, R81, R23 ;  /* 0x0000001751517220 */ /* 0x000fe20000400000 */
[----:B------:R-:W-:Y:S01]  /*5bf0*/  F2FP.TF32.F32.PACK_B R47, R47 ;  /* 0x0000002fff2f723e */ /* 0x000fe200024050ff */
[----:B------:R-:W-:Y:S01]  /*5c00*/  @P4 STG.E desc[UR54][R4.64+0x84], R43 ;  /* 0x0000842b04004986 */ /* 0x000fe2000c101936 */
[----:B------:R-:W-:Y:S01]  /*5c10*/  ISETP.GT.AND P4, PT, R0, 0x8, P2 ;  /* 0x000000080000780c */ /* 0x000fe20001784270 */
[-C--:B------:R-:W-:Y:S01]  /*5c20*/  FMUL R83, R83, R23.reuse ;  /* 0x0000001753537220 */ /* 0x080fe20000400000 */
[----:B------:R-:W-:Y:S01]  /*5c30*/  ISETP.GT.AND P2, PT, R14, 0x31, PT ;  /* 0x000000310e00780c */ /* 0x000fe20003f44270 */
[----:B------:R1:W-:Y:S01]  /*5c40*/  @P5 STG.E desc[UR54][R2.64+0xa0], R9 ;  /* 0x0000a00902005986 */ /* 0x0003e2000c101936 */
[----:B------:R-:W-:Y:S01]  /*5c50*/  ISETP.GT.AND P5, PT, R0, RZ, P0 ;  /* 0x000000ff0000720c */ /* 0x000fe200007a4270 */
[----:B------:R-:W-:Y:S01]  /*5c60*/  FMUL R13, R84, R23 ;  /* 0x00000017540d7220 */ /* 0x000fe20000400000 */
[----:B------:R-:W-:Y:S01]  /*5c70*/  F2FP.TF32.F32.PACK_B R11, R11 ;  /* 0x0000000bff0b723e */ /* 0x000fe200024050ff */
[-C--:B0-----:R-:W-:Y:S01]  /*5c80*/  FMUL R7, R46, R23.reuse ;  /* 0x000000172e077220 */ /* 0x081fe20000400000 */
[----:B------:R-:W-:Y:S01]  /*5c90*/  @P3 STG.E desc[UR54][R2.64+0xa4], R45 ;  /* 0x0000a42d02003986 */ /* 0x000fe2000c101936 */
[----:B------:R-:W-:Y:S01]  /*5ca0*/  ISETP.GT.AND P3, PT, R0, RZ, P2 ;  /* 0x000000ff0000720c */ /* 0x000fe20001764270 */
[----:B------:R-:W-:Y:S01]  /*5cb0*/  FMUL R85, R85, R23 ;  /* 0x0000001755557220 */ /* 0x000fe20000400000 */
[----:B------:R-:W-:Y:S01]  /*5cc0*/  F2FP.TF32.F32.PACK_B R49, R49 ;  /* 0x00000031ff31723e */ /* 0x000fe200024050ff */
[----:B------:R-:W-:Y:S01]  /*5cd0*/  FMUL R87, R87, R23 ;  /* 0x0000001757577220 */ /* 0x000fe20000400000 */
[----:B------:R-:W-:-:S02]  /*5ce0*/  F2FP.TF32.F32.PACK_B R7, R7 ;  /* 0x00000007ff07723e */ /* 0x000fc400024050ff */
[----:B------:R-:W-:Y:S01]  /*5cf0*/  ISETP.GT.AND P0, PT, R0, 0x8, P0 ;  /* 0x000000080000780c */ /* 0x000fe20000704270 */
[----:B-1----:R-:W-:Y:S01]  /*5d00*/  FMUL R9, R52, R23 ;  /* 0x0000001734097220 */ /* 0x002fe20000400000 */
[----:B------:R-:W-:Y:S01]  /*5d10*/  F2FP.TF32.F32.PACK_B R51, R51 ;  /* 0x00000033ff33723e */ /* 0x000fe200024050ff */
[----:B------:R0:W-:Y:S01]  /*5d20*/  @P1 STG.E desc[UR54][R4.64+0xa0], R7 ;  /* 0x0000a00704001986 */ /* 0x0001e2000c101936 */
[----:B------:R-:W-:Y:S02]  /*5d30*/  ISETP.GT.AND P1, PT, R14, 0x38, PT ;  /* 0x000000380e00780c */ /* 0x000fe40003f24270 */
[----:B------:R-:W-:Y:S01]  /*5d40*/  F2FP.TF32.F32.PACK_B R9, R9 ;  /* 0x00000009ff09723e */ /* 0x000fe200024050ff */
[----:B------:R-:W-:Y:S01]  /*5d50*/  @P4 STG.E desc[UR54][R4.64+0xa4], R47 ;  /* 0x0000a42f04004986 */ /* 0x000fe2000c101936 */
[----:B------:R-:W-:Y:S02]  /*5d60*/  ISETP.GT.AND P4, PT, R0, 0x8, P2 ;  /* 0x000000080000780c */ /* 0x000fe40001784270 */
[----:B------:R-:W-:Y:S01]  /*5d70*/  ISETP.GT.AND P2, PT, R14, 0x39, PT ;  /* 0x000000390e00780c */ /* 0x000fe20003f44270 */
[----:B------:R1:W-:Y:S01]  /*5d80*/  @P5 STG.E desc[UR54][R2.64+0xc0], R11 ;  /* 0x0000c00b02005986 */ /* 0x0003e2000c101936 */
[----:B------:R-:W-:-:S02]  /*5d90*/  ISETP.GT.AND P5, PT, R0, RZ, P1 ;  /* 0x000000ff0000720c */ /* 0x000fc40000fa4270 */
[----:B------:R-:W-:Y:S01]  /*5da0*/  F2FP.TF32.F32.PACK_B R53, R53 ;  /* 0x00000035ff35723e */ /* 0x000fe200024050ff */
[----:B0-----:R-:W-:Y:S01]  /*5db0*/  FMUL R7, R50, R23 ;  /* 0x0000001732077220 */ /* 0x001fe20000400000 */
[----:B------:R-:W-:Y:S01]  /*5dc0*/  @P3 STG.E desc[UR54][R2.64+0xc4], R49 ;  /* 0x0000c43102003986 */ /* 0x000fe2000c101936 */
[C---:B------:R-:W-:Y:S02]  /*5dd0*/  ISETP.GT.AND P3, PT, R0.reuse, RZ, P2 ;  /* 0x000000ff0000720c */ /* 0x040fe40001764270 */
[----:B------:R-:W-:Y:S02]  /*5de0*/  ISETP.GT.AND P1, PT, R0, 0x8, P1 ;  /* 0x000000080000780c */ /* 0x000fe40000f24270 */
[----:B------:R-:W-:Y:S01]  /*5df0*/  F2FP.TF32.F32.PACK_B R7, R7 ;  /* 0x00000007ff07723e */ /* 0x000fe200024050ff */
[----:B-1----:R-:W-:Y:S01]  /*5e00*/  FMUL R11, R56, R23 ;  /* 0x00000017380b7220 */ /* 0x002fe20000400000 */
[----:B------:R-:W-:-:S03]  /*5e10*/  F2FP.TF32.F32.PACK_B R55, R55 ;  /* 0x00000037ff37723e */ /* 0x000fc600024050ff */
[----:B------:R0:W-:Y:S01]  /*5e20*/  @P0 STG.E desc[UR54][R4.64+0xc0], R7 ;  /* 0x0000c00704000986 */ /* 0x0001e2000c101936 */
[----:B------:R-:W-:Y:S02]  /*5e30*/  ISETP.GT.AND P0, PT, R14, 0x40, PT ;  /* 0x000000400e00780c */ /* 0x000fe40003f04270 */
[----:B------:R-:W-:Y:S01]  /*5e40*/  F2FP.TF32.F32.PACK_B R11, R11 ;  /* 0x0000000bff0b723e */ /* 0x000fe200024050ff */
[----:B------:R-:W-:Y:S01]  /*5e50*/  @P4 STG.E desc[UR54][R4.64+0xc4], R51 ;  /* 0x0000c43304004986 */ /* 0x000fe2000c101936 */
[----:B------:R-:W-:Y:S02]  /*5e60*/  ISETP.GT.AND P4, PT, R0, 0x8, P2 ;  /* 0x000000080000780c */ /* 0x000fe40001784270 */
[----:B------:R-:W-:Y:S01]  /*5e70*/  ISETP.GT.AND P2, PT, R14, 0x41, PT ;  /* 0x000000410e00780c */ /* 0x000fe20003f44270 */
[----:B------:R1:W-:Y:S01]  /*5e80*/  @P5 STG.E desc[UR54][R2.64+0xe0], R9 ;  /* 0x0000e00902005986 */ /* 0x0003e2000c101936 */
[----:B------:R-:W-:Y:S02]  /*5e90*/  ISETP.GT.AND P5, PT, R0, RZ, P0 ;  /* 0x000000ff0000720c */ /* 0x000fe400007a4270 */
[----:B------:R-:W-:Y:S01]  /*5ea0*/  F2FP.TF32.F32.PACK_B R57, R57 ;  /* 0x00000039ff39723e */ /* 0x000fe200024050ff */
[----:B0-----:R-:W-:Y:S01]  /*5eb0*/  FMUL R7, R54, R23 ;  /* 0x0000001736077220 */ /* 0x001fe20000400000 */
[----:B------:R-:W-:Y:S01]  /*5ec0*/  @P3 STG.E desc[UR54][R2.64+0xe4], R53 ;  /* 0x0000e43502003986 */ /* 0x000fe2000c101936 */
[----:B------:R-:W-:-:S02]  /*5ed0*/  ISETP.GT.AND P3, PT, R0, RZ, P2 ;  /* 0x000000ff0000720c */ /* 0x000fc40001764270 */
        /* <DEDUP_REMOVED lines=61> */
[----:B------:R-:W-:Y:S01]  /*62b0*/  @P3 STG.E desc[UR54][R2.64+0x164], R69 ;  /* 0x0001644502003986 */ /* 0x000fe2000c101936 */
[----:B0-----:R-:W-:Y:S01]  /*62c0*/  FMUL R7, R70, R23 ;  /* 0x0000001746077220 */ /* 0x001fe20000400000 */
[----:B------:R-:W-:-:S02]  /*62d0*/  ISETP.GT.AND P3, PT, R0, RZ, P2 ;  /* 0x000000ff0000720c */ /* 0x000fc40001764270 */
[----:B------:R-:W-:Y:S02]  /*62e0*/  ISETP.GT.AND P0, PT, R0, 0x8, P0 ;  /* 0x000000080000780c */ /* 0x000fe40000704270 */
[----:B------:R-:W-:Y:S01]  /*62f0*/  F2FP.TF32.F32.PACK_B R7, R7 ;  /* 0x00000007ff07723e */ /* 0x000fe200024050ff */
[----:B-1----:R-:W-:Y:S01]  /*6300*/  FMUL R9, R76, R23 ;  /* 0x000000174c097220 */ /* 0x002fe20000400000 */
[----:B------:R-:W-:-:S03]  /*6310*/  F2FP.TF32.F32.PACK_B R75, R75 ;  /* 0x0000004bff4b723e */ /* 0x000fc600024050ff */
[----:B------:R0:W-:Y:S01]  /*6320*/  @P1 STG.E desc[UR54][R4.64+0x160], R7 ;  /* 0x0001600704001986 */ /* 0x0001e2000c101936 */
[----:B------:R-:W-:Y:S02]  /*6330*/  F2FP.TF32.F32.PACK_B R77, R77 ;  /* 0x0000004dff4d723e */ /* 0x000fe400024050ff */
[----:B------:R-:W-:Y:S01]  /*6340*/  F2FP.TF32.F32.PACK_B R9, R9 ;  /* 0x00000009ff09723e */ /* 0x000fe200024050ff */
[----:B------:R-:W-:Y:S01]  /*6350*/  @P4 STG.E desc[UR54][R4.64+0x164], R71 ;  /* 0x0001644704004986 */ /* 0x000fe2000c101936 */
[C---:B------:R-:W-:Y:S02]  /*6360*/  ISETP.GT.AND P4, PT, R14.reuse, 0x68, PT ;  /* 0x000000680e00780c */ /* 0x040fe40003f84270 */
[----:B------:R-:W-:Y:S01]  /*6370*/  F2FP.TF32.F32.PACK_B R79, R79 ;  /* 0x0000004fff4f723e */ /* 0x000fe200024050ff */
[----:B------:R1:W-:Y:S01]  /*6380*/  @P5 STG.E desc[UR54][R2.64+0x180], R11 ;  /* 0x0001800b02005986 */ /* 0x0003e2000c101936 */
[----:B------:R-:W-:Y:S02]  /*6390*/  ISETP.GT.AND P5, PT, R14, 0x69, PT ;  /* 0x000000690e00780c */ /* 0x000fe40003fa4270 */
[----:B------:R-:W-:Y:S01]  /*63a0*/  F2FP.TF32.F32.PACK_B R81, R81 ;  /* 0x00000051ff51723e */ /* 0x000fe200024050ff */
[----:B------:R-:W-:Y:S01]  /*63b0*/  @P3 STG.E desc[UR54][R2.64+0x184], R73 ;  /* 0x0001844902003986 */ /* 0x000fe2000c101936 */
[----:B------:R-:W-:Y:S01]  /*63c0*/  ISETP.GT.AND P3, PT, R0, 0x8, P2 ;  /* 0x000000080000780c */ /* 0x000fe20001764270 */
[----:B0-----:R-:W-:Y:S01]  /*63d0*/  FMUL R7, R74, R23 ;  /* 0x000000174a077220 */ /* 0x001fe20000400000 */
[----:B------:R-:W-:-:S02]  /*63e0*/  ISETP.GT.AND P2, PT, R0, RZ, P4 ;  /* 0x000000ff0000720c */ /* 0x000fc40002744270 */
[C---:B------:R-:W-:Y:S02]  /*63f0*/  ISETP.GT.AND P1, PT, R0.reuse, RZ, P5 ;  /* 0x000000ff0000720c */ /* 0x040fe40002f24270 */
[----:B------:R-:W-:Y:S01]  /*6400*/  ISETP.GT.AND P4, PT, R0, 0x8, P4 ;  /* 0x000000080000780c */ /* 0x000fe20002784270 */
[----:B-1----:R-:W-:Y:S01]  /*6410*/  FMUL R11, R78, R23 ;  /* 0x000000174e0b7220 */ /* 0x002fe20000400000 */
[----:B------:R-:W-:Y:S02]  /*6420*/  ISETP.GT.AND P5, PT, R0, 0x8, P5 ;  /* 0x000000080000780c */ /* 0x000fe40002fa4270 */
[----:B------:R-:W-:Y:S02]  /*6430*/  F2FP.TF32.F32.PACK_B R7, R7 ;  /* 0x00000007ff07723e */ /* 0x000fe400024050ff */
[----:B------:R-:W-:Y:S02]  /*6440*/  F2FP.TF32.F32.PACK_B R11, R11 ;  /* 0x0000000bff0b723e */ /* 0x000fe400024050ff */
[----:B------:R-:W-:Y:S01]  /*6450*/  F2FP.TF32.F32.PACK_B R83, R83 ;  /* 0x00000053ff53723e */ /* 0x000fe200024050ff */
[----:B------:R0:W-:Y:S01]  /*6460*/  @P0 STG.E desc[UR54][R4.64+0x180], R7 ;  /* 0x0001800704000986 */ /* 0x0001e2000c101936 */
[----:B------:R-:W-:-:S02]  /*6470*/  ISETP.GT.AND P0, PT, R14, 0x79, PT ;  /* 0x000000790e00780c */ /* 0x000fc40003f04270 */
        /* <DEDUP_REMOVED lines=8> */
[----:B0-----:R-:W-:Y:S01]  /*6500*/  FMUL R7, R80, R23 ;  /* 0x0000001750077220 */ /* 0x001fe20000400000 */
[----:B------:R-:W-:-:S02]  /*6510*/  ISETP.GT.AND P1, PT, R14, 0x78, PT ;  /* 0x000000780e00780c */ /* 0x000fc40003f24270 */
[----:B------:R0:W-:Y:S01]  /*6520*/  @P4 STG.E desc[UR54][R4.64+0x1a0], R11 ;  /* 0x0001a00b04004986 */ /* 0x0001e2000c101936 */
[C---:B------:R-:W-:Y:S02]  /*6530*/  ISETP.GT.AND P4, PT, R0.reuse, RZ, P3 ;  /* 0x000000ff0000720c */ /* 0x040fe40001f84270 */
[----:B------:R-:W-:Y:S01]  /*6540*/  F2FP.TF32.F32.PACK_B R7, R7 ;  /* 0x00000007ff07723e */ /* 0x000fe200024050ff */
[----:B------:R-:W-:Y:S01]  /*6550*/  @P5 STG.E desc[UR54][R4.64+0x1a4], R79 ;  /* 0x0001a44f04005986 */ /* 0x000fe2000c101936 */
[----:B------:R-:W-:Y:S01]  /*6560*/  ISETP.GT.AND P5, PT, R0, RZ, P2 ;  /* 0x000000ff0000720c */ /* 0x000fe200017a4270 */
[----:B-1----:R-:W-:Y:S01]  /*6570*/  FMUL R9, R82, R23 ;  /* 0x0000001752097220 */ /* 0x002fe20000400000 */
[C---:B------:R-:W-:Y:S02]  /*6580*/  ISETP.GT.AND P3, PT, R0.reuse, 0x8, P3 ;  /* 0x000000080000780c */ /* 0x040fe40001f64270 */
[----:B------:R-:W-:Y:S02]  /*6590*/  ISETP.GT.AND P2, PT, R0, 0x8, P2 ;  /* 0x000000080000780c */ /* 0x000fe40001744270 */
[----:B------:R-:W-:Y:S01]  /*65a0*/  F2FP.TF32.F32.PACK_B R9, R9 ;  /* 0x00000009ff09723e */ /* 0x000fe200024050ff */
[----:B0-----:R-:W-:-:S02]  /*65b0*/  FMUL R11, R86, R23 ;  /* 0x00000017560b7220 */ /* 0x001fc40000400000 */
[----:B------:R-:W-:Y:S01]  /*65c0*/  @P4 STG.E desc[UR54][R2.64+0x1c0], R7 ;  /* 0x0001c00702004986 */ /* 0x000fe2000c101936 */
[C---:B------:R-:W-:Y:S02]  /*65d0*/  ISETP.GT.AND P4, PT, R0.reuse, RZ, P1 ;  /* 0x000000ff0000720c */ /* 0x040fe40000f84270 */
[C---:B------:R-:W-:Y:S01]  /*65e0*/  ISETP.GT.AND P1, PT, R0.reuse, 0x8, P1 ;  /* 0x000000080000780c */ /* 0x040fe20000f24270 */
[----:B------:R-:W-:Y:S01]  /*65f0*/  @P5 STG.E desc[UR54][R2.64+0x1c4], R81 ;  /* 0x0001c45102005986 */ /* 0x000fe2000c101936 */
[C---:B------:R-:W-:Y:S02]  /*6600*/  ISETP.GT.AND P5, PT, R0.reuse, RZ, P0 ;  /* 0x000000ff0000720c */ /* 0x040fe400007a4270 */
[----:B------:R-:W-:Y:S01]  /*6610*/  ISETP.GT.AND P0, PT, R0, 0x8, P0 ;  /* 0x000000080000780c */ /* 0x000fe20000704270 */
[----:B------:R-:W-:Y:S01]  /*6620*/  @P3 STG.E desc[UR54][R4.64+0x1c0], R9 ;  /* 0x0001c00904003986 */ /* 0x000fe2000c101936 */
[----:B------:R-:W-:-:S03]  /*6630*/  F2FP.TF32.F32.PACK_B R11, R11 ;  /* 0x0000000bff0b723e */ /* 0x000fc600024050ff */
[----:B------:R-:W-:Y:S04]  /*6640*/  @P2 STG.E desc[UR54][R4.64+0x1c4], R83 ;  /* 0x0001c45304002986 */ /* 0x000fe8000c101936 */
[----:B------:R-:W-:Y:S04]  /*6650*/  @P4 STG.E desc[UR54][R2.64+0x1e0], R13 ;  /* 0x0001e00d02004986 */ /* 0x000fe8000c101936 */
[----:B------:R0:W-:Y:S02]  /*6660*/  @P5 STG.E desc[UR54][R2.64+0x1e4], R85 ;  /* 0x0001e45502005986 */ /* 0x0001e4000c101936 */
[----:B0-----:R-:W-:-:S02]  /*6670*/  @P1 IMAD.MOV.U32 R2, RZ, RZ, R4 ;  /* 0x000000ffff021224 */ /* 0x001fc400078e0004 */
[----:B------:R-:W-:-:S05]  /*6680*/  @P1 IMAD.MOV.U32 R3, RZ, RZ, R5 ;  /* 0x000000ffff031224 */ /* 0x000fca00078e0005 */
[----:B------:R0:W-:Y:S04]  /*6690*/  @P1 STG.E desc[UR54][R2.64+0x1e0], R11 ;  /* 0x0001e00b02001986 */ /* 0x0001e8000c101936 */
[----:B------:R0:W-:Y:S02]  /*66a0*/  @P0 STG.E desc[UR54][R4.64+0x1e4], R87 ;  /* 0x0001e45704000986 */ /* 0x0001e4000c101936 */
.L_x_161:
[----:B------:R-:W-:Y:S05]  /*66b0*/  BSYNC B0 ;  /* 0x0000000000007941 */ /* 0x000fea0003800000 */
.L_x_35:
[----:B0-----:R-:W-:Y:S01]  /*66c0*/  IMAD.U32 R2, RZ, RZ, UR52 ;  /* 0x00000034ff027e24 */ /* 0x001fe2000f8e00ff */
[----:B------:R-:W-:Y:S01]  /*66d0*/  ULDC.64 UR4, c[0x0][0x650] ;  /* 0x0001940000047ab9 */ /* 0x000fe20000000a00 */
[----:B------:R-:W-:Y:S01]  /*66e0*/  IMAD.U32 R3, RZ, RZ, UR53 ;  /* 0x00000035ff037e24 */ /* 0x000fe2000f8e00ff */
[----:B------:R0:W-:Y:S01]  /*66f0*/  SYNCS.ARRIVE.TRANS64.A1T0 RZ, [R97+UR50], RZ ;  /* 0x000000ff61ff79a7 */ /* 0x0001e20008100032 */
[----:B------:R-:W-:Y:S01]  /*6700*/  PRMT R0, RZ, 0x7610, R0 ;  /* 0x00007610ff007816 */ /* 0x000fe20000000000 */
[----:B------:R-:W-:Y:S01]  /*6710*/  IMAD.MOV.U32 R18, RZ, RZ, -0x1 ;  /* 0xffffffffff127424 */ /* 0x000fe200078e00ff */
[----:B------:R-:W-:Y:S01]  /*6720*/  LEA R16, P0, R2, R16, 0x1 ;  /* 0x0000001002107211 */ /* 0x000fe200078008ff */
[----:B------:R-:W-:Y:S02]  /*6730*/  IMAD.MOV.U32 R2, RZ, RZ, -0x1 ;  /* 0xffffffffff027424 */ /* 0x000fe400078e00ff */
[----:B------:R-:W-:Y:S01]  /*6740*/  IMAD.MOV.U32 R19, RZ, RZ, -0x1 ;  /* 0xffffffffff137424 */ /* 0x000fe200078e00ff */
[----:B------:R-:W-:-:S02]  /*6750*/  IADD3.X R17, R17, UR41, RZ, P0, !PT ;  /* 0x0000002911117c10 */ /* 0x000fc400087fe4ff */
[----:B------:R-:W-:-:S04]  /*6760*/  ISETP.GE.U32.AND P0, PT, R16, UR4, PT ;  /* 0x0000000410007c0c */ /* 0x000fc8000bf06070 */
[----:B------:R-:W-:-:S13]  /*6770*/  ISETP.GE.U32.AND.EX P0, PT, R17, UR5, PT, P0 ;  /* 0x0000000511007c0c */ /* 0x000fda000bf06100 */
[----:B0-----:R-:W-:Y:S05]  /*6780*/  @P0 BRA `(.L_x_162) ;  /* 0x0000000400700947 */ /* 0x001fea0003800000 */
[----:B------:R-:W0:Y:S01]  /*6790*/  S2UR UR7, SR_CTAID.X ;  /* 0x00000000000779c3 */ /* 0x000e220000002500 */
[----:B------:R-:W-:Y:S01]  /*67a0*/  ULDC.64 UR4, c[0x0][0x628] ;  /* 0x00018a0000047ab9 */ /* 0x000fe20000000a00 */
[----:B------:R-:W-:Y:S01]  /*67b0*/  ULDC UR6, c[0x0][0x150] ;  /* 0x0000540000067ab9 */ /* 0x000fe20000000800 */
[----:B------:R-:W-:Y:S01]  /*67c0*/  ISETP.NE.U32.AND P0, PT, RZ, UR4, PT ;  /* 0x00000004ff007c0c */ /* 0x000fe2000bf05070 */
[----:B------:R-:W-:Y:S01]  /*67d0*/  ULDC UR15, c[0x0][0x630] ;  /* 0x00018c00000f7ab9 */ /* 0x000fe20000000800 */
[C---:B------:R-:W-:Y:S02]  /*67e0*/  R2UR UR17, R16.reuse ;  /* 0x00000000101172ca */ /* 0x040fe400000e0000 */
[----:B------:R-:W-:Y:S01]  /*67f0*/  ISETP.NE.AND.EX P0, PT, RZ, UR5, PT, P0 ;  /* 0x00000005ff007c0c */ /* 0x000fe2000bf05300 */
[----:B------:R-:W1:Y:S01]  /*6800*/  S2UR UR16, SR_CTAID.Y ;  /* 0x00000000001079c3 */ /* 0x000e620000002600 */
[----:B------:R-:W-:Y:S02]  /*6810*/  R2UR UR12, R16 ;  /* 0x00000000100c72ca */ /* 0x000fe400000e0000 */
[----:B------:R-:W-:-:S02]  /*6820*/  R2UR UR13, R17 ;  /* 0x00000000110d72ca */ /* 0x000fc400000e0000 */
[----:B0-----:R-:W-:-:S05]  /*6830*/  I2FP.F32.U32 R0, UR7 ;  /* 0x0000000700007c45 */ /* 0x001fca0008201000 */
[----:B------:R-:W-:Y:S01]  /*6840*/  FMUL R0, R0, UR6 ;  /* 0x0000000600007c20 */ /* 0x000fe20008400000 */
[----:B------:R-:W-:Y:S01]  /*6850*/  ULDC UR6, c[0x0][0x154] ;  /* 0x0000550000067ab9 */ /* 0x000fe20000000800 */
[----:B-1----:R-:W-:-:S04]  /*6860*/  I2FP.F32.U32 R2, UR16 ;  /* 0x0000001000027c45 */ /* 0x002fc80008201000 */
[----:B------:R-:W0:Y:S01]  /*6870*/  F2I.U32.TRUNC.NTZ R0, R0 ;  /* 0x0000000000007305 */ /* 0x000e22000020f000 */
[----:B------:R-:W-:Y:S01]  /*6880*/  FMUL R2, R2, UR6 ;  /* 0x0000000602027c20 */ /* 0x000fe20008400000 */
[----:B------:R-:W-:Y:S06]  /*6890*/  @!P0 BRA `(.L_x_163) ;  /* 0x0000000000308947 */ /* 0x000fec0003800000 */
        /* <DEDUP_REMOVED lines=12> */
.L_x_163:
[----:B------:R-:W-:Y:S01]  /*6960*/  USHF.R.U64 UR6, UR12, UR15, UR13 ;  /* 0x0000000f0c067299 */ /* 0x000fe2000800120d */
[----:B------:R-:W-:Y:S01]  /*6970*/  R2UR UR5, R17 ;  /* 0x00000000110572ca */ /* 0x000fe200000e0000 */
[----:B------:R-:W-:Y:S01]  /*6980*/  USHF.R.U32.HI UR4, URZ, UR15, UR13 ;  /* 0x0000000f3f047299 */ /* 0x000fe2000801160d */
[----:B------:R-:W1:Y:S01]  /*6990*/  F2I.U32.TRUNC.NTZ R2, R2 ;  /* 0x0000000200027305 */ /* 0x000e62000020f000 */
[----:B------:R-:W-:Y:S01]  /*69a0*/  UIADD3 UR9, UP0, URZ, -UR6, URZ ;  /* 0x800000063f097290 */ /* 0x000fe2000ff1e03f */
[----:B------:R-:W-:Y:S01]  /*69b0*/  ULDC.64 UR10, c[0x0][0x620] ;  /* 0x00018800000a7ab9 */ /* 0x000fe20000000a00 */
[----:B------:R-:W-:Y:S02]  /*69c0*/  ULDC UR14, c[0x0][0x608] ;  /* 0x00018200000e7ab9 */ /* 0x000fe40000000800 */
[----:B------:R-:W-:Y:S01]  /*69d0*/  UIADD3.X UR4, URZ, ~UR4, URZ, UP0, !UPT ;  /* 0x800000043f047290 */ /* 0x000fe200087fe43f */
[----:B------:R-:W-:Y:S01]  /*69e0*/  ULDC UR15, c[0x0][0x658] ;  /* 0x00019600000f7ab9 */ /* 0x000fe20000000800 */
[----:B------:R-:W-:-:S02]  /*69f0*/  ULDC UR12, c[0x0][0x144] ;  /* 0x00005100000c7ab9 */ /* 0x000fc40000000800 */
[----:B------:R-:W-:Y:S01]  /*6a00*/  UIMAD UR8, UR4, UR10, URZ ;  /* 0x0000000a040872a4 */ /* 0x000fe2000f8e023f */
[----:B------:R-:W-:Y:S02]  /*6a10*/  ULDC UR22, c[0x0][0x148] ;  /* 0x0000520000167ab9 */ /* 0x000fe40000000800 */
[----:B------:R-:W-:Y:S01]  /*6a20*/  UMOV UR4, UR17 ;  /* 0x0000001100047c82 */ /* 0x000fe20008000000 */
[----:B------:R-:W-:Y:S02]  /*6a30*/  UIMAD UR8, UR9, UR11, UR8 ;  /* 0x0000000b090872a4 */ /* 0x000fe4000f8e0208 */
[----:B------:R-:W-:Y:S01]  /*6a40*/  UIMAD.WIDE.U32 UR4, UR9, UR10, UR4 ;  /* 0x0000000a090472a5 */ /* 0x000fe2000f8e0004 */
[----:B0-----:R-:W-:Y:S01]  /*6a50*/  R2UR UR9, R0 ;  /* 0x00000000000972ca */ /* 0x001fe200000e0000 */
[----:B------:R-:W-:Y:S01]  /*6a60*/  ULDC UR20, c[0x0][0x648] ;  /* 0x0001920000147ab9 */ /* 0x000fe20000000800 */
[----:B-1----:R-:W-:Y:S01]  /*6a70*/  R2UR UR13, R2 ;  /* 0x00000000020d72ca */ /* 0x002fe200000e0000 */
[----:B------:R-:W-:Y:S01]  /*6a80*/  UIADD3 UR8, UR5, UR8, URZ ;  /* 0x0000000805087290 */ /* 0x000fe2000fffe03f */
[----:B------:R-:W-:-:S02]  /*6a90*/  ULDC UR21, c[0x0][0x638] ;  /* 0x00018e0000157ab9 */ /* 0x000fc40000000800 */
[----:B------:R-:W-:Y:S02]  /*6aa0*/  ULDC UR5, c[0x0][0x618] ;  /* 0x0001860000057ab9 */ /* 0x000fe40000000800 */
[----:B------:R-:W-:Y:S02]  /*6ab0*/  USHF.R.U64 UR10, UR4, UR5, UR8 ;  /* 0x00000005040a7299 */ /* 0x000fe40008001208 */
[----:B------:R-:W-:-:S03]  /*6ac0*/  USHF.R.U32.HI UR8, URZ, UR5, UR8 ;  /* 0x000000053f087299 */ /* 0x000fc60008011608 */
[----:B------:R-:W-:Y:S01]  /*6ad0*/  ULDC.64 UR4, c[0x0][0x640] ;  /* 0x0001900000047ab9 */ /* 0x000fe20000000a00 */
[----:B------:R-:W-:Y:S01]  /*6ae0*/  USHF.R.U64 UR11, UR10, UR14, UR8 ;  /* 0x0000000e0a0b7299 */ /* 0x000fe20008001208 */
[----:B------:R-:W-:Y:S01]  /*6af0*/  ISETP.NE.U32.AND P0, PT, RZ, UR4, PT ;  /* 0x00000004ff007c0c */ /* 0x000fe2000bf05070 */
[----:B------:R-:W-:Y:S02]  /*6b00*/  USHF.R.U32.HI UR8, URZ, UR14, UR8 ;  /* 0x0000000e3f087299 */ /* 0x000fe40008011608 */
[----:B------:R-:W-:Y:S01]  /*6b10*/  UIADD3 UR9, -UR9, URZ, URZ ;  /* 0x0000003f09097290 */ /* 0x000fe2000fffe13f */
[----:B------:R-:W-:Y:S01]  /*6b20*/  ISETP.NE.AND.EX P0, PT, RZ, UR5, PT, P0 ;  /* 0x00000005ff007c0c */ /* 0x000fe2000bf05300 */
[----:B------:R-:W-:Y:S02]  /*6b30*/  USHF.R.U64 UR17, UR11, UR15, UR8 ;  /* 0x0000000f0b117299 */ /* 0x000fe40008001208 */
[----:B------:R-:W-:Y:S02]  /*6b40*/  UIADD3 UR18, -UR13, URZ, URZ ;  /* 0x0000003f0d127290 */ /* 0x000fe4000fffe13f */
[----:B------:R-:W-:-:S02]  /*6b50*/  USHF.R.U32.HI UR15, URZ, UR15, UR8 ;  /* 0x0000000f3f0f7299 */ /* 0x000fc40008011608 */
[----:B------:R-:W-:Y:S01]  /*6b60*/  UIMAD UR19, UR12, UR9, UR7 ;  /* 0x000000090c1372a4 */ /* 0x000fe2000f8e0207 */
[----:B------:R-:W-:-:S05]  /*6b70*/  UMOV UR14, UR17 ;  /* 0x00000011000e7c82 */ /* 0x000fca0008000000 */
[----:B------:R-:W-:Y:S06]  /*6b80*/  @!P0 BRA `(.L_x_164) ;  /* 0x0000000000288947 */ /* 0x000fec0003800000 */
        /* <DEDUP_REMOVED lines=10> */
.L_x_164:
[----:B------:R-:W-:Y:S01]  /*6c30*/  UISETP.NE.AND UP0, UPT, UR38, URZ, UPT ;  /* 0x0000003f2600728c */ /* 0x000fe2000bf05270 */
[----:B------:R-:W-:Y:S01]  /*6c40*/  IMAD.MOV.U32 R0, RZ, RZ, 0x1 ;  /* 0x00000001ff007424 */ /* 0x000fe200078e00ff */
[----:B------:R-:W-:Y:S01]  /*6c50*/  USHF.R.U64 UR5, UR14, UR20, UR15 ;  /* 0x000000140e057299 */ /* 0x000fe2000800120f */
[----:B------:R-:W-:Y:S01]  /*6c60*/  IMAD.U32 R19, RZ, RZ, UR6 ;  /* 0x00000006ff137e24 */ /* 0x000fe2000f8e00ff */
[----:B------:R-:W-:Y:S02]  /*6c70*/  ULOP3.LUT UR4, UR11, UR47, URZ, 0xc0, !UPT ;  /* 0x0000002f0b047292 */ /* 0x000fe4000f8ec03f */
[----:B------:R-:W-:Y:S02]  /*6c80*/  UIADD3 UR7, -UR5, URZ, URZ ;  /* 0x0000003f05077290 */ /* 0x000fe4000fffe13f */
[----:B------:R-:W-:Y:S02]  /*6c90*/  UIMAD UR4, UR44, UR5, UR4 ;  /* 0x000000052c0472a4 */ /* 0x000fe4000f8e0204 */
[----:B------:R-:W-:-:S02]  /*6ca0*/  ULOP3.LUT UR10, UR10, UR43, URZ, 0xc0, !UPT ;  /* 0x0000002b0a0a7292 */ /* 0x000fc4000f8ec03f */
[----:B------:R-:W-:Y:S02]  /*6cb0*/  @UP0 UIMAD UR19, UR22, UR18, UR16 ;  /* 0x00000012161302a4 */ /* 0x000fe4000f8e0210 */
[----:B------:R-:W-:Y:S01]  /*6cc0*/  UIMAD UR5, UR7, UR21, UR17 ;  /* 0x00000015070572a4 */ /* 0x000fe2000f8e0211 */
[----:B------:R-:W-:Y:S02]  /*6cd0*/  ULDC UR8, c[0x0][0x600] ;  /* 0x0001800000087ab9 */ /* 0x000fe40000000800 */
[----:B------:R-:W-:Y:S01]  /*6ce0*/  ULDC UR7, c[0x0][0x610] ;  /* 0x0001840000077ab9 */ /* 0x000fe20000000800 */
[----:B------:R-:W-:Y:S02]  /*6cf0*/  UIMAD UR5, UR5, UR8, UR10 ;  /* 0x00000008050572a4 */ /* 0x000fe4000f8e020a */
[----:B------:R-:W-:-:S04]  /*6d00*/  UIMAD UR4, UR4, UR7, UR19 ;  /* 0x00000007040472a4 */ /* 0x000fc8000f8e0213 */
[----:B------:R-:W-:Y:S02]  /*6d10*/  USEL UR7, UR5, UR4, !UP0 ;  /* 0x0000000405077287 */ /* 0x000fe4000c000000 */
[----:B------:R-:W-:-:S04]  /*6d20*/  USEL UR4, UR4, UR5, !UP0 ;  /* 0x0000000504047287 */ /* 0x000fc8000c000000 */
[----:B------:R-:W-:Y:S02]  /*6d30*/  IMAD.U32 R2, RZ, RZ, UR7 ;  /* 0x00000007ff027e24 */ /* 0x000fe4000f8e00ff */
[----:B------:R-:W-:-:S07]  /*6d40*/  IMAD.U32 R18, RZ, RZ, UR4 ;  /* 0x00000004ff127e24 */ /* 0x000fce000f8e00ff */
.L_x_162:
[----:B------:R-:W-:Y:S01]  /*6d50*/  UIADD3 UR45, UR36, UR45, URZ ;  /* 0x0000002d242d7290 */ /* 0x000fe2000fffe03f */
[----:B------:R-:W-:Y:S02]  /*6d60*/  LOP3.LUT P0, RZ, R0, 0xff, RZ, 0xc0, !PT ;  /* 0x000000ff00ff7812 */ /* 0x000fe4000780c0ff */
[----:B------:R-:W-:Y:S01]  /*6d70*/  LOP3.LUT R100, R100, 0x1, RZ, 0x3c, !PT ;  /* 0x0000000164647812 */ /* 0x000fe200078e3cff */
[----:B------:R-:W-:Y:S02]  /*6d80*/  USHF.R.U32.HI UR4, URZ, 0x2, UR45 ;  /* 0x000000023f047899 */ /* 0x000fe4000801162d */
[----:B------:R-:W-:Y:S02]  /*6d90*/  UISETP.GT.U32.AND UP0, UPT, UR45, 0x3, UPT ;  /* 0x000000032d00788c */ /* 0x000fe4000bf04070 */
[----:B------:R-:W-:Y:S02]  /*6da0*/  ULOP3.LUT UR4, UR4, 0x1, URZ, 0xc0, !UPT ;  /* 0x0000000104047892 */ /* 0x000fe4000f8ec03f */
[----:B------:R-:W-:-:S02]  /*6db0*/  UISETP.LT.U32.AND UP0, UPT, UR36, 0x4, UP0 ;  /* 0x000000042400788c */ /* 0x000fc40008701070 */
[----:B------:R-:W-:Y:S02]  /*6dc0*/  UISETP.NE.U32.AND UP1, UPT, UR4, 0x1, UPT ;  /* 0x000000010400788c */ /* 0x000fe4000bf25070 */
[----:B------:R-:W-:Y:S02]  /*6dd0*/  USEL UR5, URZ, 0x1, !UP0 ;  /* 0x000000013f057887 */ /* 0x000fe4000c000000 */
[----:B------:R-:W-:Y:S02]  /*6de0*/  UISETP.GT.U32.AND UP1, UPT, UR36, 0x3, !UP1 ;  /* 0x000000032400788c */ /* 0x000fe4000cf24070 */
[----:B------:R-:W-:Y:S02]  /*6df0*/  ULOP3.LUT UR45, UR45, 0x3, URZ, 0xc0, !UPT ;  /* 0x000000032d2d7892 */ /* 0x000fe4000f8ec03f */
[----:B------:R-:W-:-:S04]  /*6e00*/  USEL UR4, URZ, 0x1, !UP1 ;  /* 0x000000013f047887 */ /* 0x000fc8000c800000 */
[----:B------:R-:W-:Y:S01]  /*6e10*/  ULOP3.LUT UR48, UR4, UR48, UR5, 0x96, !UPT ;  /* 0x0000003004307292 */ /* 0x000fe2000f8e9605 */
[----:B------:R-:W-:Y:S11]  /*6e20*/  @P0 BRA `(.L_x_165) ;  /* 0xffffffa800700947 */ /* 0x000ff6000383ffff */
[----:B------:R-:W-:Y:S05]  /*6e30*/  EXIT ;  /* 0x000000000000794d */ /* 0x000fea0003800000 */
.L_x_16:
[----:B------:R-:W-:-:S08]  /*6e40*/  ISETP.NE.AND P0, PT, RZ, UR6, PT ;  /* 0x00000006ff007c0c */ /* 0x000fd0000bf05270 */
[----:B-----5:R-:W0:-:S00]  /*6e50*/  USETMAXREG.DEALLOC.CTAPOOL 0x28 ;  /* 0x00000028000079c8 */ /* 0x020e0000080e0500 */
[----:B------:R-:W-:Y:S05]  /*6e60*/  @P0 EXIT ;  /* 0x000000000000094d */ /* 0x000fea0003800000 */
[----:B0-----:R-:W-:Y:S01]  /*6e70*/  LOP3.LUT P0, RZ, R0, 0xff, RZ, 0xc0, !PT ;  /* 0x000000ff00ff7812 */ /* 0x001fe2000780c0ff */
[----:B------:R-:W-:Y:S02]  /*6e80*/  IMAD.MOV.U32 R8, RZ, RZ, 0x1 ;  /* 0x00000001ff087424 */ /* 0x000fe400078e00ff */
[----:B------:R-:W-:-:S10]  /*6e90*/  IMAD.MOV.U32 R0, RZ, RZ, RZ ;  /* 0x000000ffff007224 */ /* 0x000fd400078e00ff */
[----:B------:R-:W-:Y:S05]  /*6ea0*/  @!P0 BRA `(.L_x_166) ;  /* 0x0000000c00648947 */ /* 0x000fea0003800000 */
[----:B------:R-:W0:Y:S01]  /*6eb0*/  S2UR UR8, SR_CgaCtaId ;  /* 0x00000000000879c3 */ /* 0x000e220000008800 */
[----:B------:R-:W-:Y:S01]  /*6ec0*/  LOP3.LUT P0, RZ, R3, 0x1f, RZ, 0xc0, !PT ;  /* 0x0000001f03ff7812 */ /* 0x000fe2000780c0ff */
[----:B------:R-:W-:Y:S01]  /*6ed0*/  ULDC UR5, c[0x0][0x658] ;  /* 0x0001960000057ab9 */ /* 0x000fe20000000800 */
[----:B------:R-:W-:Y:S01]  /*6ee0*/  UMOV UR6, 0xffffffff ;  /* 0xffffffff00067882 */ /* 0x000fe20000000000 */
[----:B------:R-:W-:Y:S01]  /*6ef0*/  BSSY B0, `(.L_x_166) ;  /* 0x00000d4000007945 */ /* 0x000fe20003800000 */
[----:B------:R-:W-:Y:S01]  /*6f00*/  USHF.L.U32 UR6, UR6, UR5, URZ ;  /* 0x0000000506067299 */ /* 0x000fe2000800063f */
[C---:B------:R-:W-:Y:S01]  /*6f10*/  ISETP.NE.AND P3, PT, R4.reuse, RZ, PT ;  /* 0x000000ff0400720c */ /* 0x040fe20003f65270 */
[----:B------:R-:W-:Y:S01]  /*6f20*/  IMAD.MOV.U32 R10, RZ, RZ, 0x1 ;  /* 0x00000001ff0a7424 */ /* 0x000fe200078e00ff */
[----:B------:R-:W-:Y:S01]  /*6f30*/  ISETP.NE.OR P0, PT, R4, RZ, !P0 ;  /* 0x000000ff0400720c */ /* 0x000fe20004705670 */
[----:B------:R-:W-:Y:S01]  /*6f40*/  IMAD.MOV.U32 R8, RZ, RZ, 0x1 ;  /* 0x00000001ff087424 */ /* 0x000fe200078e00ff */
[----:B------:R-:W-:Y:S01]  /*6f50*/  ULDC UR4, c[0x0][0x600] ;  /* 0x0001800000047ab9 */ /* 0x000fe20000000800 */
[----:B------:R-:W-:Y:S01]  /*6f60*/  IMAD.MOV.U32 R0, RZ, RZ, RZ ;  /* 0x000000ffff007224 */ /* 0x000fe200078e00ff */
[----:B------:R-:W-:Y:S01]  /*6f70*/  UMOV UR7, 0x1 ;  /* 0x0000000100077882 */ /* 0x000fe20000000000 */
[----:B------:R-:W-:-:S02]  /*6f80*/  UIADD3 UR21, UR37, 0x1, URZ ;  /* 0x0000000125157890 */ /* 0x000fc4000fffe03f */
[----:B------:R-:W-:Y:S02]  /*6f90*/  ULOP3.LUT UR13, UR40, 0x2, URZ, 0xfc, !UPT ;  /* 0x00000002280d7892 */ /* 0x000fe4000f8efc3f */
[----:B------:R-:W-:Y:S02]  /*6fa0*/  UIADD3 UR4, UR4, -0x1, URZ ;  /* 0xffffffff04047890 */ /* 0x000fe4000fffe03f */
[----:B------:R-:W-:Y:S02]  /*6fb0*/  USHF.L.U32 UR5, UR7, UR5, URZ ;  /* 0x0000000507057299 */ /* 0x000fe4000800063f */
[----:B------:R-:W-:Y:S01]  /*6fc0*/  ULOP3.LUT UR6, URZ, UR6, URZ, 0x33, !UPT ;  /* 0x000000063f067292 */ /* 0x000fe2000f8e333f */
[----:B------:R-:W-:Y:S01]  /*6fd0*/  ULDC.64 UR30, c[0x0][0x198] ;  /* 0x00006600001e7ab9 */ /* 0x000fe20000000a00 */
[----:B0-----:R-:W-:-:S10]  /*6fe0*/  IMAD.U32 R9, RZ, RZ, UR8 ;  /* 0x00000008ff097e24 */ /* 0x001fd4000f8e00ff */
.L_x_178:
[----:B------:R-:W-:-:S03]  /*6ff0*/  UMOV UR7, 0xffffffff ;  /* 0xffffffff00077882 */ /* 0x000fc60000000000 */
[----:B------:R-:W-:Y:S05]  /*7000*/  BRA.DIV UR7, `(.L_x_167) ;  /* 0x0000001207247947 */ /* 0x000fea000b800000 */
[----:B------:R-:W-:-:S13]  /*7010*/  ELECT P6, URZ, PT ;  /* 0x00000000003f782f */ /* 0x000fda00038c0000 */
.L_x_191:
[----:B------:R-:W0:Y:S01]  /*7020*/  LDC R3, c[0x0][0x28c] ;  /* 0x0000a300ff037b82 */ /* 0x000e220000000800 */
[----:B------:R-:W-:Y:S01]  /*7030*/  BSSY B1, `(.L_x_168) ;  /* 0x0000049000017945 */ /* 0x000fe20003800000 */
[----:B0-----:R-:W-:-:S13]  /*7040*/  ISETP.LT.OR P6, PT, R3, 0x1, !P6 ;  /* 0x000000010300780c */ /* 0x001fda00077c1670 */
[----:B------:R-:W-:Y:S05]  /*7050*/  @P6 BRA `(.L_x_169) ;  /* 0x0000000400186947 */ /* 0x000fea0003800000 */
[----:B------:R-:W-:Y:S02]  /*7060*/  IMAD R9, R18, 0x2, R9 ;  /* 0x0000000212097824 */ /* 0x000fe400078e0209 */
[----:B------:R-:W-:Y:S02]  /*7070*/  IMAD.SHL.U32 R6, R2, 0x80, RZ ;  /* 0x0000008002067824 */ /* 0x000fe400078e00ff */
[----:B------:R-:W-:Y:S02]  /*7080*/  IMAD.MOV.U32 R13, RZ, RZ, RZ ;  /* 0x000000ffff0d7224 */ /* 0x000fe400078e00ff */
[----:B------:R-:W-:Y:S02]  /*7090*/  IMAD.U32 R14, RZ, RZ, UR21 ;  /* 0x00000015ff0e7e24 */ /* 0x000fe4000f8e00ff */
[----:B------:R-:W-:Y:S02]  /*70a0*/  IMAD.MOV.U32 R2, RZ, RZ, R8 ;  /* 0x000000ffff027224 */ /* 0x000fe400078e0008 */
[----:B------:R-:W-:-:S02]  /*70b0*/  IMAD.MOV.U32 R4, RZ, RZ, R0 ;  /* 0x000000ffff047224 */ /* 0x000fc400078e0000 */
[----:B------:R-:W-:-:S07]  /*70c0*/  IMAD.SHL.U32 R7, R9, 0x20, RZ ;  /* 0x0000002009077824 */ /* 0x000fce00078e00ff */
.L_x_173:
[----:B------:R-:W0:Y:S01]  /*70d0*/  S2UR UR7, SR_CgaCtaId ;  /* 0x00000000000779c3 */ /* 0x000e220000008800 */
[----:B------:R-:W-:Y:S02]  /*70e0*/  MOV R12, 0x400 ;  /* 0x00000400000c7802 */ /* 0x000fe40000000f00 */
[----:B------:R-:W-:-:S05]  /*70f0*/  SHF.L.U32 R3, R2, 0x1f, RZ ;  /* 0x0000001f02037819 */ /* 0x000fca00000006ff */
[----:B------:R-:W1:Y:S01]  /*7100*/  @!P3 LDC R5, c[0x0][0x500] ;  /* 0x00014000ff05bb82 */ /* 0x000e620000000800 */
[----:B0-----:R-:W-:-:S05]  /*7110*/  IMAD.U32 R9, RZ, RZ, UR7 ;  /* 0x00000007ff097e24 */ /* 0x001fca000f8e00ff */
[----:B------:R-:W-:-:S05]  /*7120*/  LEA R11, R9, R12, 0x18 ;  /* 0x0000000c090b7211 */ /* 0x000fca00078ec0ff */
[----:B------:R-:W-:-:S04]  /*7130*/  IMAD R12, R4, 0x8, R11 ;  /* 0x00000008040c7824 */ /* 0x000fc800078e020b */
[----:B------:R-:W0:Y:S02]  /*7140*/  SYNCS.PHASECHK.TRANS64.TRYWAIT P1, [R12+URZ+0x20], R3 ;  /* 0x000020030c0075a7 */ /* 0x000e24000802017f */
[----:B01----:R-:W-:Y:S05]  /*7150*/  @!P1 BRA `(.L_x_170) ;  /* 0x0000000c00f09947 */ /* 0x003fea0003800000 */
.L_x_192:
[----:B------:R-:W-:Y:S01]  /*7160*/  UPRMT UR7, UR13, 0x9910, URZ ;  /* 0x000099100d077896 */ /* 0x000fe2000800003f */
[----:B------:R1:W-:Y:S03]  /*7170*/  @!P3 SYNCS.ARRIVE.TRANS64 RZ, [R12+URZ], R5 ;  /* 0x000000050cffb9a7 */ /* 0x0003e6000800003f */
[----:B------:R-:W-:-:S06]  /*7180*/  UISETP.NE.AND UP0, UPT, UR7, 0x2, UPT ;  /* 0x000000020700788c */ /* 0x000fcc000bf05270 */
[----:B------:R-:W-:-:S13]  /*7190*/  PLOP3.LUT P1, PT, PT, PT, UP0, 0x80, 0x0 ;  /* 0x000000000000781c */ /* 0x000fda0003f2f008 */
[----:B-1----:R-:W-:Y:S05]  /*71a0*/  @P1 BRA `(.L_x_171) ;  /* 0x0000000000041947 */ /* 0x002fea0003800000 */
[----:B------:R-:W-:Y:S01]  /*71b0*/  BPT.TRAP 0x1 ;  /* 0x000000040000795c */ /* 0x000fe20000300000 */
.L_x_171:
[----:B------:R-:W-:Y:S05]  /*71c0*/  @P0 BRA `(.L_x_172) ;  /* 0x0000000000040947 */ /* 0x000fea0003800000 */
[----:B------:R-:W-:Y:S01]  /*71d0*/  BPT.TRAP 0x1 ;  /* 0x000000040000795c */ /* 0x000fe20000300000 */
.L_x_172:
[----:B0-----:R-:W-:Y:S01]  /*71e0*/  IMAD R3, R4, 0x4, R9 ;  /* 0x0000000404037824 */ /* 0x001fe200078e0209 */
[----:B------:R-:W-:Y:S01]  /*71f0*/  R2UR UR34, R13 ;  /* 0x000000000d2272ca */ /* 0x000fe200000e0000 */
[----:B------:R-:W-:Y:S01]  /*7200*/  VIADD R14, R14, 0xffffffff ;  /* 0xffffffff0e0e7836 */ /* 0x000fe20000000000 */
[----:B------:R-:W-:Y:S01]  /*7210*/  R2UR UR33, R12 ;  /* 0x000000000c2172ca */ /* 0x000fe200000e0000 */
[----:B------:R-:W-:Y:S01]  /*7220*/  IMAD.SHL.U32 R3, R3, 0x400, RZ ;  /* 0x0000040003037824 */ /* 0x000fe200078e00ff */
[----:B------:R-:W-:Y:S01]  /*7230*/  R2UR UR36, R19 ;  /* 0x00000000132472ca */ /* 0x000fe200000e0000 */
[----:B------:R-:W-:Y:S01]  /*7240*/  UIADD3 UR14, UP0, UR30, 0xf0, URZ ;  /* 0x000000f01e0e7890 */ /* 0x000fe2000ff1e03f */
[----:B------:R-:W-:Y:S01]  /*7250*/  R2UR UR35, R7 ;  /* 0x00000000072372ca */ /* 0x000fe200000e0000 */
[--C-:B------:R-:W-:Y:S01]  /*7260*/  IMAD R3, R3, 0x4, R11.reuse ;  /* 0x0000000403037824 */ /* 0x100fe200078e020b */
[----:B------:R-:W-:Y:S01]  /*7270*/  R2UR UR19, R6 ;  /* 0x00000000061372ca */ /* 0x000fe200000e0000 */
[----:B------:R-:W-:Y:S01]  /*7280*/  IMAD R11, R4, 0x8000, R11 ;  /* 0x00008000040b7824 */ /* 0x000fe200078e020b */
[----:B------:R-:W-:Y:S01]  /*7290*/  UIADD3 UR42, UP1, UR30, 0x1f0, URZ ;  /* 0x000001f01e2a7890 */ /* 0x000fe2000ff3e03f */
[----:B------:R-:W-:Y:S01]  /*72a0*/  ISETP.GT.AND P2, PT, R14, 0x1, PT ;  /* 0x000000010e00780c */ /* 0x000fe20003f44270 */
[----:B------:R-:W-:Y:S01]  /*72b0*/  UIADD3.X UR15, URZ, UR31, URZ, UP0, !UPT ;  /* 0x0000001f3f0f7290 */ /* 0x000fe200087fe43f */
[----:B------:R-:W-:Y:S01]  /*72c0*/  R2UR UR24, R3 ;  /* 0x00000000031872ca */ /* 0x000fe200000e0000 */
[----:B------:R-:W-:Y:S01]  /*72d0*/  UIADD3 UR26, UR34, 0x20, URZ ;  /* 0x00000020221a7890 */ /* 0x000fe2000fffe03f */
[----:B------:R-:W-:Y:S01]  /*72e0*/  R2UR UR8, R11 ;  /* 0x000000000b0872ca */ /* 0x000fe200000e0000 */
[----:B------:R-:W-:Y:S01]  /*72f0*/  UIADD3.X UR43, URZ, UR31, URZ, UP1, !UPT ;  /* 0x0000001f3f2b7290 */ /* 0x000fe20008ffe43f */
[----:B------:R-:W-:Y:S01]  /*7300*/  VIADD R4, R4, 0x1 ;  /* 0x0000000104047836 */ /* 0x000fe20000000000 */
[----:B------:R-:W-:Y:S01]  /*7310*/  UMOV UR7, 0x30000 ;  /* 0x0003000000077882 */ /* 0x000fe20000000000 */
[----:B------:R-:W-:Y:S01]  /*7320*/  UMOV UR22, 0x0 ;  /* 0x0000000000167882 */ /* 0x000fe20000000000 */
[----:B------:R-:W-:Y:S01]  /*7330*/  UMOV UR23, 0x10000000 ;  /* 0x1000000000177882 */ /* 0x000fe20000000000 */
[----:B------:R-:W-:Y:S01]  /*7340*/  UMOV UR25, UR33 ;  /* 0x0000002100197c82 */ /* 0x000fe20008000000 */
[----:B------:R-:W-:Y:S01]  /*7350*/  ISETP.NE.AND P1, PT, R4, 0x4, PT ;  /* 0x000000040400780c */ /* 0x000fe20003f25270 */
[----:B------:R-:W-:Y:S01]  /*7360*/  UMOV UR28, UR36 ;  /* 0x00000024001c7c82 */ /* 0x000fe20008000000 */
[----:B------:R-:W-:Y:S01]  /*7370*/  UMOV UR27, UR35 ;  /* 0x00000023001b7c82 */ /* 0x000fe20008000000 */
[----:B------:R-:W-:Y:S01]  /*7380*/  UMOV UR17, UR33 ;  /* 0x0000002100117c82 */ /* 0x000fe20008000000 */
[----:B------:R-:W-:Y:S01]  /*7390*/  UIADD3 UR32, UR24, 0x180, URZ ;  /* 0x0000018018207890 */ /* 0x000fe2000fffe03f */
[----:B------:R-:W-:Y:S01]  /*73a0*/  SEL R3, RZ, 0x1, P1 ;  /* 0x00000001ff037807 */ /* 0x000fe20000800000 */
[----:B------:R-:W-:Y:S01]  /*73b0*/  UIADD3 UR24, UR24, 0x2180, URZ ;  /* 0x0000218018187890 */ /* 0x000fe2000fffe03f */
[----:B------:R-:W-:Y:S01]  /*73c0*/  VIADD R13, R13, 0x40 ;  /* 0x000000400d0d7836 */ /* 0x000fe20000000000 */
[----:B------:R-:W-:Y:S01]  /*73d0*/  UIADD3 UR16, UR8, 0x10180, URZ ;  /* 0x0001018008107890 */ /* 0x000fe2000fffe03f */
[----:B------:R-:W-:Y:S01]  /*73e0*/  LOP3.LUT R2, R2, R3, RZ, 0x3c, !PT ;  /* 0x0000000302027212 */ /* 0x000fe200078e3cff */
[----:B------:R-:W-:Y:S01]  /*73f0*/  UIADD3 UR8, UR8, 0x14180, URZ ;  /* 0x0001418008087890 */ /* 0x000fe2000fffe03f */
[----:B------:R-:W-:Y:S01]  /*7400*/  SEL R4, R4, RZ, P1 ;  /* 0x000000ff04047207 */ /* 0x000fe20000800000 */
[----:B------:R-:W-:Y:S01]  /*7410*/  UMOV UR18, UR34 ;  /* 0x0000002200127c82 */ /* 0x000fe20008000000 */
[----:B------:R-:W-:Y:S01]  /*7420*/  UMOV UR20, UR36 ;  /* 0x0000002400147c82 */ /* 0x000fe20008000000 */
[----:B------:R0:W-:Y:S01]  /*7430*/  UTMALDG.3D.MULTICAST [UR32], [UR14], UR7, desc[UR22] ;  /* 0x000016200e0073b4 */ /* 0x0001e20008011807 */
[----:B------:R-:W-:Y:S01]  /*7440*/  UMOV UR9, UR33 ;  /* 0x0000002100097c82 */ /* 0x000fe20008000000 */
[----:B------:R-:W-:Y:S01]  /*7450*/  UMOV UR11, UR19 ;  /* 0x00000013000b7c82 */ /* 0x000fe20008000000 */
[----:B------:R-:W-:Y:S01]  /*7460*/  UMOV UR12, UR36 ;  /* 0x00000024000c7c82 */ /* 0x000fe20008000000 */
[----:B------:R-:W-:Y:S01]  /*7470*/  UMOV UR10, UR26 ;  /* 0x0000001a000a7c82 */ /* 0x000fe20008000000 */
[----:B------:R0:W-:Y:S01]  /*7480*/  UTMALDG.3D.MULTICAST [UR24], [UR14], UR7, desc[UR22] ;  /* 0x000016180e0073b4 */ /* 0x0001e20008011807 */
[----:B------:R0:W-:Y:S01]  /*7490*/  UTMALDG.3D [UR16], [UR42], desc[UR22] ;  /* 0x000016102a0075b4 */ /* 0x0001e20008011000 */
[----:B------:R0:W-:Y:S02]  /*74a0*/  UTMALDG.3D [UR8], [UR42], desc[UR22] ;  /* 0x000016082a0075b4 */ /* 0x0001e40008011000 */
[----:B0-----:R-:W-:Y:S05]  /*74b0*/  @P2 BRA `(.L_x_173) ;  /* 0xfffffffc00042947 */ /* 0x001fea000383ffff */
.L_x_169:
[----:B------:R-:W-:Y:S05]  /*74c0*/  BSYNC B1 ;  /* 0x0000000000017941 */ /* 0x000fea0003800000 */
.L_x_168:
[----:B------:R-:W-:Y:S01]  /*74d0*/  LOP3.LUT P4, RZ, R10, 0xff, RZ, 0xc0, !PT ;  /* 0x000000ff0aff7812 */ /* 0x000fe2000788c0ff */
[----:B------:R-:W-:Y:S01]  /*74e0*/  VIADD R0, R0, UR37 ;  /* 0x0000002500007c36 */ /* 0x000fe20008000000 */
[----:B------:R-:W-:Y:S01]  /*74f0*/  ULDC.64 UR8, c[0x0][0x650] ;  /* 0x0001940000087ab9 */ /* 0x000fe20000000a00 */
[----:B------:R-:W-:Y:S01]  /*7500*/  IMAD.U32 R3, RZ, RZ, UR37 ;  /* 0x00000025ff037e24 */ /* 0x000fe2000f8e00ff */
[----:B------:R-:W-:Y:S01]  /*7510*/  BSSY B1, `(.L_x_174) ;  /* 0x000006f000017945 */ /* 0x000fe20003800000 */
[----:B------:R-:W-:Y:S01]  /*7520*/  IMAD.MOV.U32 R18, RZ, RZ, -0x1 ;  /* 0xffffffffff127424 */ /* 0x000fe200078e00ff */
[----:B------:R-:W-:Y:S01]  /*7530*/  SHF.R.U32.HI R2, RZ, 0x2, R0 ;  /* 0x00000002ff027819 */ /* 0x000fe20000011600 */
[----:B------:R-:W-:Y:S01]  /*7540*/  IMAD.MOV.U32 R19, RZ, RZ, -0x1 ;  /* 0xffffffffff137424 */ /* 0x000fe200078e00ff */
[----:B------:R-:W-:Y:S02]  /*7550*/  ISETP.GT.U32.AND P1, PT, R0, 0x3, PT ;  /* 0x000000030000780c */ /* 0x000fe40003f24070 */
[----:B------:R-:W-:-:S02]  /*7560*/  LOP3.LUT R2, R2, 0x1, RZ, 0xc0, !PT ;  /* 0x0000000102027812 */ /* 0x000fc400078ec0ff */
[C---:B------:R-:W-:Y:S01]  /*7570*/  ISETP.LT.U32.AND P1, PT, R3.reuse, 0x4, P1 ;  /* 0x000000040300780c */ /* 0x040fe20000f21070 */
[----:B------:R-:W0:Y:S01]  /*7580*/  @P4 S2R R9, SR_CgaCtaId ;  /* 0x0000000000094919 */ /* 0x000e220000008800 */
[----:B------:R-:W-:Y:S02]  /*7590*/  @P4 MOV R4, 0x400 ;  /* 0x0000040000044802 */ /* 0x000fe40000000f00 */
[----:B------:R-:W-:Y:S02]  /*75a0*/  ISETP.NE.U32.AND P2, PT, R2, 0x1, PT ;  /* 0x000000010200780c */ /* 0x000fe40003f45070 */
[----:B------:R-:W-:Y:S02]  /*75b0*/  LOP3.LUT R0, R0, 0x3, RZ, 0xc0, !PT ;  /* 0x0000000300007812 */ /* 0x000fe400078ec0ff */
[----:B------:R-:W-:Y:S02]  /*75c0*/  ISETP.GT.U32.AND P2, PT, R3, 0x3, !P2 ;  /* 0x000000030300780c */ /* 0x000fe40005744070 */
[----:B------:R-:W-:-:S02]  /*75d0*/  SEL R3, RZ, 0x1, !P1 ;  /* 0x00000001ff037807 */ /* 0x000fc40004800000 */
[----:B------:R-:W-:Y:S02]  /*75e0*/  SEL R2, RZ, 0x1, !P2 ;  /* 0x00000001ff027807 */ /* 0x000fe40005000000 */
[----:B------:R-:W-:Y:S02]  /*75f0*/  PRMT R10, RZ, 0x7610, R10 ;  /* 0x00007610ff0a7816 */ /* 0x000fe4000000000a */
[--C-:B------:R-:W-:Y:S01]  /*7600*/  LOP3.LUT R8, R2, R8, R3.reuse, 0x96, !PT ;  /* 0x0000000802087212 */ /* 0x100fe200078e9603 */
[----:B------:R-:W-:Y:S01]  /*7610*/  IMAD.MOV.U32 R2, RZ, RZ, -0x1 ;  /* 0xffffffffff027424 */ /* 0x000fe200078e00ff */
[----:B------:R-:W-:Y:S02]  /*7620*/  PRMT R3, RZ, 0x7610, R3 ;  /* 0x00007610ff037816 */ /* 0x000fe40000000003 */
[----:B0-----:R-:W-:-:S04]  /*7630*/  @P4 LEA R4, R9, R4, 0x18 ;  /* 0x0000000409044211 */ /* 0x001fc800078ec0ff */
[----:B------:R0:W-:Y:S01]  /*7640*/  @P4 SYNCS.ARRIVE.TRANS64.A1T0 RZ, [R4+URZ+0x78], RZ ;  /* 0x000078ff04ff49a7 */ /* 0x0001e2000810003f */
[----:B------:R-:W-:-:S04]  /*7650*/  IADD3 R16, P4, R16, UR52, RZ ;  /* 0x0000003410107c10 */ /* 0x000fc8000ff9e0ff */
[----:B------:R-:W-:Y:S02]  /*7660*/  IADD3.X R17, R17, UR39, RZ, P4, !PT ;  /* 0x0000002711117c10 */ /* 0x000fe4000a7fe4ff */
        /* <DEDUP_REMOVED lines=8> */
[----:B------:R-:W-:Y:S01]  /*76f0*/  ULDC UR14, c[0x0][0x154] ;  /* 0x00005500000e7ab9 */ /* 0x000fe20000000800 */
[----:B------:R-:W-:Y:S01]  /*7700*/  IMAD.MOV.U32 R2, RZ, RZ, R16 ;  /* 0x000000ffff027224 */ /* 0x000fe200078e0010 */
[----:B------:R-:W-:Y:S01]  /*7710*/  ISETP.NE.AND.EX P1, PT, RZ, UR9, PT, P1 ;  /* 0x00000009ff007c0c */ /* 0x000fe2000bf25310 */
[----:B------:R-:W1:Y:S01]  /*7720*/  S2UR UR12, SR_CTAID.Y ;  /* 0x00000000000c79c3 */ /* 0x000e620000002600 */
[----:B0-----:R-:W-:-:S05]  /*7730*/  I2FP.F32.U32 R3, UR7 ;  /* 0x0000000700037c45 */ /* 0x001fca0008201000 */
[----:B------:R-:W-:Y:S01]  /*7740*/  FMUL R12, R3, UR10 ;  /* 0x0000000a030c7c20 */ /* 0x000fe20008400000 */
[----:B------:R-:W-:-:S05]  /*7750*/  IMAD.MOV.U32 R3, RZ, RZ, R17 ;  /* 0x000000ffff037224 */ /* 0x000fca00078e0011 */
[----:B------:R-:W-:Y:S05]  /*7760*/  @!P1 BRA `(.L_x_176) ;  /* 0x0000000000289947 */ /* 0x000fea0003800000 */
[----:B------:R-:W-:Y:S02]  /*7770*/  ULDC UR10, c[0x0][0x634] ;  /* 0x00018d00000a7ab9 */ /* 0x000fe40000000800 */
[----:B------:R-:W-:-:S05]  /*7780*/  IADD3 R7, P1, R16, UR10, RZ ;  /* 0x0000000a10077c10 */ /* 0x000fca000ff3e0ff */
[----:B------:R-:W-:-:S04]  /*7790*/  IMAD.X R11, RZ, RZ, R17, P1 ;  /* 0x000000ffff0b7224 */ /* 0x000fc800008e0611 */
[----:B------:R-:W-:-:S04]  /*77a0*/  IMAD.WIDE.U32 R4, R11, UR8, RZ ;  /* 0x000000080b047c25 */ /* 0x000fc8000f8e00ff */
[----:B------:R-:W-:-:S04]  /*77b0*/  IMAD.WIDE.U32 R4, P1, R7, UR9, R4 ;  /* 0x0000000907047c25 */ /* 0x000fc8000f820004 */
[----:B------:R-:W-:-:S04]  /*77c0*/  IMAD.WIDE.U32 R6, R7, UR8, RZ ;  /* 0x0000000807067c25 */ /* 0x000fc8000f8e00ff */
[----:B------:R-:W-:Y:S01]  /*77d0*/  IMAD.X R3, RZ, RZ, RZ, P1 ;  /* 0x000000ffff037224 */ /* 0x000fe200008e06ff */
[----:B------:R-:W-:Y:S01]  /*77e0*/  IADD3 RZ, P1, R7, R4, RZ ;  /* 0x0000000407ff7210 */ /* 0x000fe20007f3e0ff */
[----:B------:R-:W-:-:S04]  /*77f0*/  IMAD.MOV.U32 R2, RZ, RZ, R5 ;  /* 0x000000ffff027224 */ /* 0x000fc800078e0005 */
[----:B------:R-:W-:-:S08]  /*7800*/  IMAD.WIDE.U32.X R2, R11, UR9, R2, P1 ;  /* 0x000000090b027c25 */ /* 0x000fd000088e0402 */
.L_x_176:
[--C-:B------:R-:W-:Y:S01]  /*7810*/  SHF.R.U64 R19, R2, UR11, R3.reuse ;  /* 0x0000000b02137c19 */ /* 0x100fe20008001203 */
[----:B------:R-:W0:Y:S01]  /*7820*/  F2I.U32.TRUNC.NTZ R12, R12 ;  /* 0x0000000c000c7305 */ /* 0x000e22000020f000 */
[----:B------:R-:W-:Y:S01]  /*7830*/  SHF.R.U32.HI R2, RZ, UR11, R3 ;  /* 0x0000000bff027c19 */ /* 0x000fe20008011603 */
[----:B------:R-:W-:Y:S01]  /*7840*/  ULDC.64 UR8, c[0x0][0x620] ;  /* 0x0001880000087ab9 */ /* 0x000fe20000000a00 */
[----:B------:R-:W-:Y:S01]  /*7850*/  IADD3 R5, P1, RZ, -R19, RZ ;  /* 0x80000013ff057210 */ /* 0x000fe20007f3e0ff */
[----:B------:R-:W3:Y:S01]  /*7860*/  LDC R11, c[0x0][0x610] ;  /* 0x00018400ff0b7b82 */ /* 0x000ee20000000800 */
[----:B-1----:R-:W-:Y:S01]  /*7870*/  I2FP.F32.U32 R4, UR12 ;  /* 0x0000000c00047c45 */ /* 0x002fe20008201000 */
[----:B------:R-:W-:Y:S01]  /*7880*/  ULDC UR11, c[0x0][0x658] ;  /* 0x00019600000b7ab9 */ /* 0x000fe20000000800 */
[----:B------:R-:W-:Y:S01]  /*7890*/  ULDC UR16, c[0x0][0x648] ;  /* 0x0001920000107ab9 */ /* 0x000fe20000000800 */
[----:B------:R-:W-:Y:S02]  /*78a0*/  IMAD.X R2, RZ, RZ, ~R2, P1 ;  /* 0x000000ffff027224 */ /* 0x000fe400008e0e02 */
[----:B------:R-:W-:Y:S01]  /*78b0*/  FMUL R6, R4, UR14 ;  /* 0x0000000e04067c20 */ /* 0x000fe20008400000 */
[----:B------:R-:W-:Y:S01]  /*78c0*/  ULDC.64 UR14, c[0x0][0x640] ;  /* 0x00019000000e7ab9 */ /* 0x000fe20000000a00 */
[----:B------:R-:W-:Y:S01]  /*78d0*/  IMAD R4, R2, UR8, RZ ;  /* 0x0000000802047c24 */ /* 0x000fe2000f8e02ff */
[----:B------:R-:W-:Y:S01]  /*78e0*/  ISETP.NE.U32.AND P1, PT, RZ, UR14, PT ;  /* 0x0000000eff007c0c */ /* 0x000fe2000bf25070 */
[C---:B------:R-:W-:Y:S01]  /*78f0*/  IMAD.WIDE.U32 R2, R5.reuse, UR8, R16 ;  /* 0x0000000805027c25 */ /* 0x040fe2000f8e0010 */
[----:B0-----:R-:W-:Y:S01]  /*7900*/  R2UR UR8, R12 ;  /* 0x000000000c0872ca */ /* 0x001fe200000e0000 */
[----:B------:R-:W0:Y:S01]  /*7910*/  F2I.U32.TRUNC.NTZ R6, R6 ;  /* 0x0000000600067305 */ /* 0x000e22000020f000 */
[----:B------:R-:W-:Y:S01]  /*7920*/  ISETP.NE.AND.EX P1, PT, RZ, UR15, PT, P1 ;  /* 0x0000000fff007c0c */ /* 0x000fe2000bf25310 */
[----:B------:R-:W-:Y:S01]  /*7930*/  IMAD R5, R5, UR9, R4 ;  /* 0x0000000905057c24 */ /* 0x000fe2000f8e0204 */
[----:B------:R-:W-:-:S03]  /*7940*/  ULDC UR9, c[0x0][0x618] ;  /* 0x0001860000097ab9 */ /* 0x000fc60000000800 */
[----:B------:R-:W-:-:S05]  /*7950*/  IMAD.IADD R3, R3, 0x1, R5 ;  /* 0x0000000103037824 */ /* 0x000fca00078e0205 */
[--C-:B------:R-:W-:Y:S02]  /*7960*/  SHF.R.U64 R12, R2, UR9, R3.reuse ;  /* 0x00000009020c7c19 */ /* 0x100fe40008001203 */
[----:B------:R-:W-:Y:S01]  /*7970*/  SHF.R.U32.HI R3, RZ, UR9, R3 ;  /* 0x00000009ff037c19 */ /* 0x000fe20008011603 */
[----:B------:R-:W-:Y:S01]  /*7980*/  ULDC UR9, c[0x0][0x608] ;  /* 0x0001820000097ab9 */ /* 0x000fe20000000800 */
[----:B0-----:R-:W-:Y:S02]  /*7990*/  R2UR UR10, R6 ;  /* 0x00000000060a72ca */ /* 0x001fe400000e0000 */
[--C-:B------:R-:W-:Y:S02]  /*79a0*/  SHF.R.U64 R14, R12, UR9, R3.reuse ;  /* 0x000000090c0e7c19 */ /* 0x100fe40008001203 */
[----:B------:R-:W-:Y:S01]  /*79b0*/  SHF.R.U32.HI R3, RZ, UR9, R3 ;  /* 0x00000009ff037c19 */ /* 0x000fe20008011603 */
[----:B------:R-:W-:-:S03]  /*79c0*/  UIADD3 UR9, -UR8, URZ, URZ ;  /* 0x0000003f08097290 */ /* 0x000fc6000fffe13f */
[--C-:B------:R-:W-:Y:S01]  /*79d0*/  SHF.R.U64 R18, R14, UR11, R3.reuse ;  /* 0x0000000b0e127c19 */ /* 0x100fe20008001203 */
[----:B------:R-:W-:Y:S01]  /*79e0*/  ULDC UR8, c[0x0][0x144] ;  /* 0x0000510000087ab9 */ /* 0x000fe20000000800 */
[----:B------:R-:W-:-:S03]  /*79f0*/  SHF.R.U32.HI R3, RZ, UR11, R3 ;  /* 0x0000000bff037c19 */ /* 0x000fc60008011603 */
[----:B------:R-:W-:Y:S01]  /*7a00*/  IMAD.MOV.U32 R2, RZ, RZ, R18 ;  /* 0x000000ffff027224 */ /* 0x000fe200078e0012 */
[----:B------:R-:W-:Y:S06]  /*7a10*/  @!P1 BRA `(.L_x_177) ;  /* 0x0000000000289947 */ /* 0x000fec0003800000 */
        /* <DEDUP_REMOVED lines=10> */
.L_x_177:
[----:B------:R-:W-:Y:S01]  /*7ac0*/  UISETP.NE.AND UP0, UPT, UR38, URZ, UPT ;  /* 0x0000003f2600728c */ /* 0x000fe2000bf05270 */
[----:B------:R-:W-:Y:S01]  /*7ad0*/  SHF.R.U64 R3, R2, UR16, R3 ;  /* 0x0000001002037c19 */ /* 0x000fe20008001203 */
[----:B------:R-:W-:Y:S01]  /*7ae0*/  UIADD3 UR10, -UR10, URZ, URZ ;  /* 0x0000003f0a0a7290 */ /* 0x000fe2000fffe13f */
[----:B------:R-:W-:Y:S01]  /*7af0*/  LOP3.LUT R2, R14, UR6, RZ, 0xc0, !PT ;  /* 0x000000060e027c12 */ /* 0x000fe2000f8ec0ff */
[----:B------:R-:W-:Y:S02]  /*7b00*/  UIMAD UR7, UR8, UR9, UR7 ;  /* 0x00000009080772a4 */ /* 0x000fe4000f8e0207 */
[----:B------:R-:W-:Y:S01]  /*7b10*/  IMAD.MOV R5, RZ, RZ, -R3 ;  /* 0x000000ffff057224 */ /* 0x000fe200078e0a03 */
[----:B------:R-:W-:Y:S01]  /*7b20*/  ULDC UR8, c[0x0][0x148] ;  /* 0x0000520000087ab9 */ /* 0x000fe20000000800 */
[----:B------:R-:W-:Y:S01]  /*7b30*/  IMAD R4, R3, UR5, R2 ;  /* 0x0000000503047c24 */ /* 0x000fe2000f8e0202 */
[----:B------:R-:W-:Y:S02]  /*7b40*/  LOP3.LUT R3, R12, UR4, RZ, 0xc0, !PT ;  /* 0x000000040c037c12 */ /* 0x000fe4000f8ec0ff */
[----:B------:R-:W-:Y:S01]  /*7b50*/  @UP0 UIMAD UR7, UR8, UR10, UR12 ;  /* 0x0000000a080702a4 */ /* 0x000fe2000f8e020c */
[----:B------:R-:W-:-:S02]  /*7b60*/  PLOP3.LUT P1, PT, PT, PT, UP0, 0x80, 0x0 ;  /* 0x000000000000781c */ /* 0x000fc40003f2f008 */
[----:B------:R-:W-:Y:S02]  /*7b70*/  ULDC UR8, c[0x0][0x638] ;  /* 0x00018e0000087ab9 */ /* 0x000fe40000000800 */
[----:B------:R-:W-:Y:S02]  /*7b80*/  IMAD R2, R5, UR8, R18 ;  /* 0x0000000805027c24 */ /* 0x000fe4000f8e0212 */
[----:B---3--:R-:W-:Y:S01]  /*7b90*/  IMAD R11, R4, R11, UR7 ;  /* 0x00000007040b7e24 */ /* 0x008fe2000f8e020b */
[----:B------:R-:W-:Y:S01]  /*7ba0*/  ULDC UR7, c[0x0][0x600] ;  /* 0x0001800000077ab9 */ /* 0x000fe20000000800 */
[----:B------:R-:W-:Y:S02]  /*7bb0*/  IMAD.MOV.U32 R4, RZ, RZ, 0x1 ;  /* 0x00000001ff047424 */ /* 0x000fe400078e00ff */
[----:B------:R-:W-:-:S03]  /*7bc0*/  IMAD R18, R2, UR7, R3 ;  /* 0x0000000702127c24 */ /* 0x000fc6000f8e0203 */
[----:B------:R-:W-:Y:S02]  /*7bd0*/  PRMT R3, R4, 0x7610, R3 ;  /* 0x0000761004037816 */ /* 0x000fe40000000003 */
[----:B------:R-:W-:Y:S02]  /*7be0*/  SEL R2, R18, R11, !P1 ;  /* 0x0000000b12027207 */ /* 0x000fe40004800000 */
[----:B------:R-:W-:-:S07]  /*7bf0*/  SEL R18, R11, R18, !P1 ;  /* 0x000000120b127207 */ /* 0x000fce0004800000 */
.L_x_175:
[----:B------:R-:W-:Y:S05]  /*7c00*/  BSYNC B1 ;  /* 0x0000000000017941 */ /* 0x000fea0003800000 */
.L_x_174:
[----:B------:R-:W-:-:S13]  /*7c10*/  LOP3.LUT P1, RZ, R3, 0xff, RZ, 0xc0, !PT ;  /* 0x000000ff03ff7812 */ /* 0x000fda000782c0ff */
[----:B------:R-:W-:Y:S05]  /*7c20*/  @P1 BRA `(.L_x_178) ;  /* 0xfffffff000f01947 */ /* 0x000fea000383ffff */
[----:B------:R-:W-:Y:S05]  /*7c30*/  BSYNC B0 ;  /* 0x0000000000007941 */ /* 0x000fea0003800000 */
.L_x_166:
[----:B------:R-:W-:-:S03]  /*7c40*/  UMOV UR7, 0xffffffff ;  /* 0xffffffff00077882 */ /* 0x000fc60000000000 */
[----:B------:R-:W-:Y:S05]  /*7c50*/  BRA.DIV UR7, `(.L_x_179) ;  /* 0x0000000607447947 */ /* 0x000fea000b800000 */
[----:B------:R-:W-:-:S13]  /*7c60*/  ELECT P6, URZ, PT ;  /* 0x00000000003f782f */ /* 0x000fda00038c0000 */
.L_x_195:
[----:B------:R-:W-:Y:S04]  /*7c70*/  BSSY B0, `(.L_x_180) ;  /* 0x000002c000007945 */ /* 0x000fe80003800000 */
[----:B------:R-:W-:Y:S05]  /*7c80*/  @!P6 BRA `(.L_x_181) ;  /* 0x0000000000a8e947 */ /* 0x000fea0003800000 */
[----:B------:R-:W-:-:S04]  /*7c90*/  ULOP3.LUT UR7, UR40, 0x2, URZ, 0xfc, !UPT ;  /* 0x0000000228077892 */ /* 0x000fc8000f8efc3f */
[----:B------:R-:W-:-:S06]  /*7ca0*/  UISETP.NE.AND UP0, UPT, UR7, 0x3, UPT ;  /* 0x000000030700788c */ /* 0x000fcc000bf05270 */
[----:B------:R-:W-:-:S13]  /*7cb0*/  PLOP3.LUT P0, PT, PT, PT, UP0, 0x80, 0x0 ;  /* 0x000000000000781c */ /* 0x000fda0003f0f008 */
[----:B------:R-:W-:Y:S05]  /*7cc0*/  @!P0 BRA `(.L_x_182) ;  /* 0x0000000000048947 */ /* 0x000fea0003800000 */
[----:B------:R-:W-:Y:S01]  /*7cd0*/  BPT.TRAP 0x1 ;  /* 0x000000040000795c */ /* 0x000fe20000300000 */
.L_x_182:
[----:B------:R-:W0:Y:S01]  /*7ce0*/  S2R R3, SR_CgaCtaId ;  /* 0x0000000000037919 */ /* 0x000e220000008800 */
[----:B------:R-:W-:-:S04]  /*7cf0*/  MOV R2, 0x400 ;  /* 0x0000040000027802 */ /* 0x000fc80000000f00 */
[----:B0-----:R-:W-:Y:S02]  /*7d00*/  LEA R3, R3, R2, 0x18 ;  /* 0x0000000203037211 */ /* 0x001fe400078ec0ff */
[----:B------:R-:W-:-:S03]  /*7d10*/  SHF.L.U32 R2, R8, 0x1f, RZ ;  /* 0x0000001f08027819 */ /* 0x000fc600000006ff */
[----:B------:R-:W-:-:S04]  /*7d20*/  VIADD R3, R3, 0x20 ;  /* 0x0000002003037836 */ /* 0x000fc80000000000 */
[C---:B------:R-:W-:Y:S02]  /*7d30*/  IMAD R7, R0.reuse, 0x8, R3 ;  /* 0x0000000800077824 */ /* 0x040fe400078e0203 */
[----:B------:R-:W-:Y:S02]  /*7d40*/  VIADD R0, R0, 0x1 ;  /* 0x0000000100007836 */ /* 0x000fe40000000000 */
[----:B------:R-:W0:Y:S03]  /*7d50*/  SYNCS.PHASECHK.TRANS64.TRYWAIT P0, [R7+URZ], R2 ;  /* 0x00000002070075a7 */ /* 0x000e26000800017f */
[----:B------:R-:W-:-:S04]  /*7d60*/  ISETP.NE.AND P1, PT, R0, 0x4, PT ;  /* 0x000000040000780c */ /* 0x000fc80003f25270 */
[----:B------:R-:W-:Y:S02]  /*7d70*/  SEL R5, RZ, 0x1, P1 ;  /* 0x00000001ff057807 */ /* 0x000fe40000800000 */
[----:B------:R-:W-:Y:S02]  /*7d80*/  SEL R0, R0, RZ, P1 ;  /* 0x000000ff00007207 */ /* 0x000fe40000800000 */
[----:B------:R-:W-:-:S03]  /*7d90*/  LOP3.LUT R5, R8, R5, RZ, 0x3c, !PT ;  /* 0x0000000508057212 */ /* 0x000fc600078e3cff */
[----:B------:R-:W-:Y:S01]  /*7da0*/  IMAD R9, R0, 0x8, R3 ;  /* 0x0000000800097824 */ /* 0x000fe200078e0203 */
[----:B------:R-:W-:Y:S01]  /*7db0*/  SHF.L.U32 R4, R5, 0x1f, RZ ;  /* 0x0000001f05047819 */ /* 0x000fe200000006ff */
[----:B0-----:R-:W-:Y:S06]  /*7dc0*/  @!P0 BRA `(.L_x_183) ;  /* 0x0000000400088947 */ /* 0x001fec0003800000 */
.L_x_196:
[----:B------:R-:W1:Y:S01]  /*7dd0*/  SYNCS.PHASECHK.TRANS64.TRYWAIT P0, [R9+URZ], R4 ;  /* 0x00000004090075a7 */ /* 0x000e62000800017f */
[----:B------:R-:W-:-:S05]  /*7de0*/  VIADD R0, R0, 0x1 ;  /* 0x0000000100007836 */ /* 0x000fca0000000000 */
[----:B------:R-:W-:-:S04]  /*7df0*/  ISETP.NE.AND P1, PT, R0, 0x4, PT ;  /* 0x000000040000780c */ /* 0x000fc80003f25270 */
[----:B0-----:R-:W-:Y:S02]  /*7e00*/  SEL R2, RZ, 0x1, P1 ;  /* 0x00000001ff027807 */ /* 0x001fe40000800000 */
[----:B------:R-:W-:Y:S02]  /*7e10*/  SEL R0, R0, RZ, P1 ;  /* 0x000000ff00007207 */ /* 0x000fe40000800000 */
[----:B------:R-:W-:-:S03]  /*7e20*/  LOP3.LUT R7, R5, R2, RZ, 0x3c, !PT ;  /* 0x0000000205077212 */ /* 0x000fc600078e3cff */
[----:B------:R-:W-:Y:S01]  /*7e30*/  IMAD R6, R0, 0x8, R3 ;  /* 0x0000000800067824 */ /* 0x000fe200078e0203 */
[----:B------:R-:W-:Y:S01]  /*7e40*/  SHF.L.U32 R5, R7, 0x1f, RZ ;  /* 0x0000001f07057819 */ /* 0x000fe200000006ff */
[----:B-1----:R-:W-:Y:S06]  /*7e50*/  @!P0 BRA `(.L_x_184) ;  /* 0x0000000000f88947 */ /* 0x002fec0003800000 */
.L_x_197:
[----:B------:R-:W1:Y:S01]  /*7e60*/  SYNCS.PHASECHK.TRANS64.TRYWAIT P0, [R6+URZ], R5 ;  /* 0x00000005060075a7 */ /* 0x000e62000800017f */
[----:B------:R-:W-:-:S05]  /*7e70*/  VIADD R0, R0, 0x1 ;  /* 0x0000000100007836 */ /* 0x000fca0000000000 */
[----:B------:R-:W-:-:S04]  /*7e80*/  ISETP.NE.AND P1, PT, R0, 0x4, PT ;  /* 0x000000040000780c */ /* 0x000fc80003f25270 */
[----:B------:R-:W-:Y:S02]  /*7e90*/  SEL R2, RZ, 0x1, P1 ;  /* 0x00000001ff027807 */ /* 0x000fe40000800000 */
[----:B------:R-:W-:Y:S02]  /*7ea0*/  SEL R0, R0, RZ, P1 ;  /* 0x000000ff00007207 */ /* 0x000fe40000800000 */
[----:B------:R-:W-:Y:S01]  /*7eb0*/  LOP3.LUT R2, R7, R2, RZ, 0x3c, !PT ;  /* 0x0000000207027212 */ /* 0x000fe200078e3cff */
[----:B-1----:R-:W-:Y:S06]  /*7ec0*/  @!P0 BRA `(.L_x_185) ;  /* 0x0000000000f08947 */ /* 0x002fec0003800000 */
.L_x_198:
[----:B------:R-:W-:Y:S01]  /*7ed0*/  IMAD R3, R0, 0x8, R3 ;  /* 0x0000000800037824 */ /* 0x000fe200078e0203 */
[----:B------:R-:W-:-:S07]  /*7ee0*/  SHF.L.U32 R0, R2, 0x1f, RZ ;  /* 0x0000001f02007819 */ /* 0x000fce00000006ff */
.L_x_186:
[----:B---3--:R3:W4:Y:S02]  /*7ef0*/  SYNCS.PHASECHK.TRANS64.TRYWAIT P0, [R3+URZ], R0 ;  /* 0x00000000030075a7 */ /* 0x008724000800017f */
[----:B----4-:R-:W-:Y:S05]  /*7f00*/  @!P0 NANOSLEEP.SYNCS 0x989680 ;  /* 0x009896800000895d */ /* 0x010fea0003900000 */
[----:B------:R-:W4:Y:S02]  /*7f10*/  @!P0 SYNCS.PHASECHK.TRANS64 P0, [R3+URZ], R0 ;  /* 0x00000000030085a7 */ /* 0x000f24000800007f */
[----:B----4-:R-:W-:Y:S05]  /*7f20*/  @!P0 BRA `(.L_x_186) ;  /* 0xfffffffc00f08947 */ /* 0x010fea000383ffff */
.L_x_181:
[----:B------:R-:W-:Y:S05]  /*7f30*/  BSYNC B0 ;  /* 0x0000000000007941 */ /* 0x000fea0003800000 */
.L_x_180:
[----:B------:R-:W-:Y:S05]  /*7f40*/  EXIT ;  /* 0x000000000000794d */ /* 0x000fea0003800000 */
.L_x_18:
[----:B0-----:R0:W1:Y:S02]  /*7f50*/  SYNCS.PHASECHK.TRANS64.TRYWAIT P0, [R96+URZ+-0x8], R3 ;  /* 0xfffff803600075a7 */ /* 0x001064000800017f */
[----:B-1----:R-:W-:Y:S05]  /*7f60*/  @!P0 NANOSLEEP.SYNCS 0x989680 ;  /* 0x009896800000895d */ /* 0x002fea0003900000 */
[----:B------:R-:W1:Y:S02]  /*7f70*/  @!P0 SYNCS.PHASECHK.TRANS64 P0, [R96+URZ+-0x8], R3 ;  /* 0xfffff803600085a7 */ /* 0x000e64000800007f */
[----:B-1----:R-:W-:Y:S05]  /*7f80*/  @!P0 BRA `(.L_x_18) ;  /* 0xfffffffc00f08947 */ /* 0x002fea000383ffff */
[----:B------:R-:W-:Y:S05]  /*7f90*/  BRA `(.L_x_187) ;  /* 0xffffff9800207947 */ /* 0x000fea000383ffff */
.L_x_23:
[----:B-1----:R1:W2:Y:S02]  /*7fa0*/  SYNCS.PHASECHK.TRANS64.TRYWAIT P1, [R3+URZ], R0 ;  /* 0x00000000030075a7 */ /* 0x0022a4000802017f */
[----:B--2---:R-:W-:Y:S05]  /*7fb0*/  @!P1 NANOSLEEP.SYNCS 0x989680 ;  /* 0x009896800000995d */ /* 0x004fea0003900000 */
[----:B------:R-:W2:Y:S02]  /*7fc0*/  @!P1 SYNCS.PHASECHK.TRANS64 P1, [R3+URZ], R0 ;  /* 0x00000000030095a7 */ /* 0x000ea4000802007f */
[----:B--2---:R-:W-:Y:S05]  /*7fd0*/  @!P1 BRA `(.L_x_23) ;  /* 0xfffffffc00f09947 */ /* 0x004fea000383ffff */
[----:B------:R-:W-:Y:S05]  /*7fe0*/  BRA `(.L_x_22) ;  /* 0xffffff9800987947 */ /* 0x000fea000383ffff */
.L_x_28:
[----:B-1----:R-:W-:-:S04]  /*7ff0*/  IMAD.U32 R5, RZ, RZ, UR4 ;  /* 0x00000004ff057e24 */ /* 0x002fc8000f8e00ff */
[----:B------:R1:W2:Y:S03]  /*8000*/  SYNCS.PHASECHK.TRANS64.TRYWAIT P1, [R5+URZ], R4 ;  /* 0x00000004050075a7 */ /* 0x0002a6000802017f */
[----:B--2---:R-:W-:Y:S05]  /*8010*/  @!P1 NANOSLEEP.SYNCS 0x989680 ;  /* 0x009896800000995d */ /* 0x004fea0003900000 */
[----:B------:R-:W2:Y:S02]  /*8020*/  @!P1 SYNCS.PHASECHK.TRANS64 P1, [R5+URZ], R4 ;  /* 0x00000004050095a7 */ /* 0x000ea4000802007f */
[----:B--2---:R-:W-:Y:S05]  /*8030*/  @!P1 BRA `(.L_x_28) ;  /* 0xfffffffc00ec9947 */ /* 0x004fea000383ffff */
[----:B------:R-:W-:Y:S05]  /*8040*/  BRA `(.L_x_27) ;  /* 0xffffff9c00d87947 */ /* 0x000fea000383ffff */
.L_x_34:
[----:B0-----:R0:W1:Y:S02]  /*8050*/  SYNCS.PHASECHK.TRANS64.TRYWAIT P0, [R96+URZ+0x8], R3 ;  /* 0x00000803600075a7 */ /* 0x001064000800017f */
[----:B-1----:R-:W-:Y:S05]  /*8060*/  @!P0 NANOSLEEP.SYNCS 0x989680 ;  /* 0x009896800000895d */ /* 0x002fea0003900000 */
[----:B------:R-:W1:Y:S02]  /*8070*/  @!P0 SYNCS.PHASECHK.TRANS64 P0, [R96+URZ+0x8], R3 ;  /* 0x00000803600085a7 */ /* 0x000e64000800007f */
[----:B-1----:R-:W-:Y:S05]  /*8080*/  @!P0 BRA `(.L_x_34) ;  /* 0xfffffffc00f08947 */ /* 0x002fea000383ffff */
[----:B------:R-:W-:Y:S05]  /*8090*/  BRA `(.L_x_188) ;  /* 0xffffffa400647947 */ /* 0x000fea000383ffff */
.L_x_167:
[----:B------:R-:W-:Y:S01]  /*80a0*/  BSSY B1, `(.L_x_189) ;  /* 0x0000006000017945 */ /* 0x000fe20003800000 */
[----:B------:R-:W-:-:S07]  /*80b0*/  IMAD.MOV.U32 R15, RZ, RZ, -0x1 ;  /* 0xffffffffff0f7424 */ /* 0x000fce00078e00ff */
[----:B--2---:R-:W-:Y:S05]  /*80c0*/  WARPSYNC.COLLECTIVE R15, `(.L_x_190) ;  /* 0x000000000f0c7348 */ /* 0x004fea0003c00000 */
[----:B------:R-:W-:Y:S02]  /*80d0*/  ELECT P6, UR62, PT ;  /* 0x00000000003e782f */ /* 0x000fe400038c0000 */
[----:B------:R-:W-:Y:S01]  /*80e0*/  MOV R14, UR62 ;  /* 0x0000003e000e7c02 */ /* 0x000fe20008000f00 */
[----:B--2---:R-:W-:Y:S10]  /*80f0*/  ENDCOLLECTIVE ;  /* 0x000000000000791b */ /* 0x004ff40003800000 */
.L_x_190:
[----:B------:R-:W-:Y:S05]  /*8100*/  BSYNC B1 ;  /* 0x0000000000017941 */ /* 0x000fea0003800000 */
.L_x_189:
[----:B------:R-:W-:Y:S05]  /*8110*/  BRA `(.L_x_191) ;  /* 0xffffffec00c07947 */ /* 0x000fea000383ffff */
.L_x_170:
[----:B0-----:R0:W1:Y:S02]  /*8120*/  SYNCS.PHASECHK.TRANS64.TRYWAIT P1, [R12+URZ+0x20], R3 ;  /* 0x000020030c0075a7 */ /* 0x001064000802017f */
[----:B-1----:R-:W-:Y:S05]  /*8130*/  @!P1 NANOSLEEP.SYNCS 0x989680 ;  /* 0x009896800000995d */ /* 0x002fea0003900000 */
[----:B------:R-:W1:Y:S02]  /*8140*/  @!P1 SYNCS.PHASECHK.TRANS64 P1, [R12+URZ+0x20], R3 ;  /* 0x000020030c0095a7 */ /* 0x000e64000802007f */
[----:B-1----:R-:W-:Y:S05]  /*8150*/  @!P1 BRA `(.L_x_170) ;  /* 0xfffffffc00f09947 */ /* 0x002fea000383ffff */
[----:B------:R-:W-:Y:S05]  /*8160*/  BRA `(.L_x_192) ;  /* 0xffffffec00fc7947 */ /* 0x000fea000383ffff */
.L_x_179:
[----:B------:R-:W-:Y:S01]  /*8170*/  BSSY B0, `(.L_x_193) ;  /* 0x0000006000007945 */ /* 0x000fe20003800000 */
[----:B------:R-:W-:-:S07]  /*8180*/  IMAD.MOV.U32 R15, RZ, RZ, -0x1 ;  /* 0xffffffffff0f7424 */ /* 0x000fce00078e00ff */
[----:B--2---:R-:W-:Y:S05]  /*8190*/  WARPSYNC.COLLECTIVE R15, `(.L_x_194) ;  /* 0x000000000f0c7348 */ /* 0x004fea0003c00000 */
[----:B------:R-:W-:Y:S02]  /*81a0*/  ELECT P6, UR62, PT ;  /* 0x00000000003e782f */ /* 0x000fe400038c0000 */
[----:B------:R-:W-:Y:S01]  /*81b0*/  MOV R14, UR62 ;  /* 0x0000003e000e7c02 */ /* 0x000fe20008000f00 */
[----:B--2---:R-:W-:Y:S10]  /*81c0*/  ENDCOLLECTIVE ;  /* 0x000000000000791b */ /* 0x004ff40003800000 */
.L_x_194:
[----:B------:R-:W-:Y:S05]  /*81d0*/  BSYNC B0 ;  /* 0x0000000000007941 */ /* 0x000fea0003800000 */
.L_x_193:
[----:B------:R-:W-:Y:S05]  /*81e0*/  BRA `(.L_x_195) ;  /* 0xfffffff800a07947 */ /* 0x000fea000383ffff */
.L_x_183:
[----:B0-----:R0:W1:Y:S02]  /*81f0*/  SYNCS.PHASECHK.TRANS64.TRYWAIT P0, [R7+URZ], R2 ;  /* 0x00000002070075a7 */ /* 0x001064000800017f */
[----:B-1----:R-:W-:Y:S05]  /*8200*/  @!P0 NANOSLEEP.SYNCS 0x989680 ;  /* 0x009896800000895d */ /* 0x002fea0003900000 */
[----:B------:R-:W1:Y:S02]  /*8210*/  @!P0 SYNCS.PHASECHK.TRANS64 P0, [R7+URZ], R2 ;  /* 0x00000002070085a7 */ /* 0x000e64000800007f */
[----:B-1----:R-:W-:Y:S05]  /*8220*/  @!P0 BRA `(.L_x_183) ;  /* 0xfffffffc00f08947 */ /* 0x002fea000383ffff */
[----:B------:R-:W-:Y:S05]  /*8230*/  BRA `(.L_x_196) ;  /* 0xfffffff800e47947 */ /* 0x000fea000383ffff */
.L_x_184:
[----:B0-----:R0:W1:Y:S02]  /*8240*/  SYNCS.PHASECHK.TRANS64.TRYWAIT P0, [R9+URZ], R4 ;  /* 0x00000004090075a7 */ /* 0x001064000800017f */
[----:B-1----:R-:W-:Y:S05]  /*8250*/  @!P0 NANOSLEEP.SYNCS 0x989680 ;  /* 0x009896800000895d */ /* 0x002fea0003900000 */
[----:B------:R-:W1:Y:S02]  /*8260*/  @!P0 SYNCS.PHASECHK.TRANS64 P0, [R9+URZ], R4 ;  /* 0x00000004090085a7 */ /* 0x000e64000800007f */
[----:B-1----:R-:W-:Y:S05]  /*8270*/  @!P0 BRA `(.L_x_184) ;  /* 0xfffffffc00f08947 */ /* 0x002fea000383ffff */
[----:B------:R-:W-:Y:S05]  /*8280*/  BRA `(.L_x_197) ;  /* 0xfffffff800f47947 */ /* 0x000fea000383ffff */
.L_x_185:
[----:B-1----:R1:W3:Y:S02]  /*8290*/  SYNCS.PHASECHK.TRANS64.TRYWAIT P0, [R6+URZ], R5 ;  /* 0x00000005060075a7 */ /* 0x0022e4000800017f */
[----:B---3--:R-:W-:Y:S05]  /*82a0*/  @!P0 NANOSLEEP.SYNCS 0x989680 ;  /* 0x009896800000895d */ /* 0x008fea0003900000 */
[----:B------:R-:W3:Y:S02]  /*82b0*/  @!P0 SYNCS.PHASECHK.TRANS64 P0, [R6+URZ], R5 ;  /* 0x00000005060085a7 */ /* 0x000ee4000800007f */
[----:B---3--:R-:W-:Y:S05]  /*82c0*/  @!P0 BRA `(.L_x_185) ;  /* 0xfffffffc00f08947 */ /* 0x008fea000383ffff */
[----:B------:R-:W-:Y:S05]  /*82d0*/  BRA `(.L_x_198) ;  /* 0xfffffff800fc7947 */ /* 0x000fea000383ffff */
.L_x_199:
[----:B------:R-:W-:-:S00]  /*82e0*/  BRA `(.L_x_199) ;  /* 0xfffffffc00fc7947 */ /* 0x000fc0000383ffff */
[----:B------:R-:W-:-:S00]  /*82f0*/  NOP ;  /* 0x0000000000007918 */ /* 0x000fc00000000000 */
        /* <DEDUP_REMOVED lines=8> */
.L_x_200:


//--------------------- .nv.global.init           --------------------------
	.section	.nv.global.init,"aw",@progbits
.nv.global.init:
	.type		$str$22,@object
	.size		$str$22,($str$23 - $str$22)
$str$22:
        /*0000*/ 	.byte	0x6b, 0x5f, 0x74, 0x69, 0x6c, 0x65, 0x5f, 0x63, 0x6f, 0x75, 0x6e, 0x74, 0x20, 0x3e, 0x3d, 0x20
        /*0010*/ 	.byte	0x31, 0x00
	.type		$str$23,@object
	.size		$str$23,(__unnamed_1 - $str$23)
$str$23:
        /*0012*/ 	.byte	0x2f, 0x74, 0x6d, 0x70, 0x2f, 0x63, 0x75, 0x74, 0x6c, 0x61, 0x73, 0x73, 0x5f, 0x73, 0x77, 0x65
        /*0022*/ 	.byte	0x65, 0x70, 0x5f, 0x73, 0x72, 0x63, 0x2f, 0x69, 0x6e, 0x63, 0x6c, 0x75, 0x64, 0x65, 0x2f, 0x63
        /*0032*/ 	.byte	0x75, 0x74, 0x6c, 0x61, 0x73, 0x73, 0x2f, 0x67, 0x65, 0x6d, 0x6d, 0x2f, 0x63, 0x6f, 0x6c, 0x6c
        /*0042*/ 	.byte	0x65, 0x63, 0x74, 0x69, 0x76, 0x65, 0x2f, 0x73, 0x6d, 0x39, 0x30, 0x5f, 0x6d, 0x6d, 0x61, 0x5f
        /*0052*/ 	.byte	0x74, 0x6d, 0x61, 0x5f, 0x67, 0x6d, 0x6d, 0x61, 0x5f, 0x73, 0x73, 0x5f, 0x77, 0x61, 0x72, 0x70
        /*0062*/ 	.byte	0x73, 0x70, 0x65, 0x63, 0x69, 0x61, 0x6c, 0x69, 0x7a, 0x65, 0x64, 0x2e, 0x68, 0x70, 0x70, 0x00
	.type		__unnamed_1,@object
	.size		__unnamed_1,(.L_0 - __unnamed_1)
__unnamed_1:
        /*0072*/ 	.byte	0x76, 0x6f, 0x69, 0x64, 0x20, 0x63, 0x75, 0x74, 0x6c, 0x61, 0x73, 0x73, 0x3a, 0x3a, 0x67, 0x65
        /* <DEDUP_REMOVED lines=177> */
        /*0b92*/ 	.byte	0x69, 0x74, 0x79, 0x5d, 0x00
.L_0:


//--------------------- .nv.shared._ZN7cutlass13device_kernelINS_4gemm6kernel13GemmUniversalIN4cute5tupleIJiiiiEEENS1_10collective13CollectiveMmaINS1_34MainloopSm90TmaGmmaWarpSpecializedILi4ENS5_IJNS4_1CILi1EEENSA_ILi2EEESB_EEENS1_32KernelTmaWarpSpecializedPingpongEEENS5_IJNSA_ILi64EEENSA_ILi128EEESG_EEENS_10tfloat32_tENS5_IJlSB_lEEESJ_SK_NS4_8TiledMMAINS4_8MMA_AtomIJNS4_4SM904GMMA30MMA_64x128x8_F32TF32TF32_SS_TNILNSO_7ScaleInE1ELSQ_1EEEEEENS4_6LayoutINS5_IJSB_SB_SB_EEENS5_IJNSA_ILi0EEESV_SV_EEEEENS5_IJNS4_10UnderscoreESY_SY_EEEEENS4_23SM90_TMA_LOAD_MULTICASTENS4_14ComposedLayoutINS4_7SwizzleILi3ELi4ELi3EEENS4_18smem_ptr_flag_bitsILi32EEENST_INS5_IJNSA_ILi8EEENSA_ILi32EEEEEENS5_IJS18_SB_EEEEEEEvNS4_8identityENS4_13SM90_TMA_LOADES1C_vS1D_EENS_8epilogue10collective6detail29Sm90TmaWarpSpecializedAdapterINS1H_15DefaultEpilogueISJ_SK_SK_NS1G_6thread17LinearCombinationISJ_Li1EffLNS1L_9ScaleType4KindE0ELNS_15FloatRoundStyleE2ESJ_EENS1_15EpilogueDefaultEEEEEvvEEEEvNT_6ParamsE --------------------------
	.section	.nv.shared._ZN7cutlass13device_kernelINS_4gemm6kernel13GemmUniversalIN4cute5tupleIJiiiiEEENS1_10collective13CollectiveMmaINS1_34MainloopSm90TmaGmmaWarpSpecializedILi4ENS5_IJNS4_1CILi1EEENSA_ILi2EEESB_EEENS1_32KernelTmaWarpSpecializedPingpongEEENS5_IJNSA_ILi64EEENSA_ILi128EEESG_EEENS_10tfloat32_tENS5_IJlSB_lEEESJ_SK_NS4_8TiledMMAINS4_8MMA_AtomIJNS4_4SM904GMMA30MMA_64x128x8_F32TF32TF32_SS_TNILNSO_7ScaleInE1ELSQ_1EEEEEENS4_6LayoutINS5_IJSB_SB_SB_EEENS5_IJNSA_ILi0EEESV_SV_EEEEENS5_IJNS4_10UnderscoreESY_SY_EEEEENS4_23SM90_TMA_LOAD_MULTICASTENS4_14ComposedLayoutINS4_7SwizzleILi3ELi4ELi3EEENS4_18smem_ptr_flag_bitsILi32EEENST_INS5_IJNSA_ILi8EEENSA_ILi32EEEEEENS5_IJS18_SB_EEEEEEEvNS4_8identityENS4_13SM90_TMA_LOADES1C_vS1D_EENS_8epilogue10collective6detail29Sm90TmaWarpSpecializedAdapterINS1H_15DefaultEpilogueISJ_SK_SK_NS1G_6thread17LinearCombinationISJ_Li1EffLNS1L_9ScaleType4KindE0ELNS_15FloatRoundStyleE2ESJ_EENS1_15EpilogueDefaultEEEEEvvEEEEvNT_6ParamsE,"aw",@nobits
	.sectionflags	@""
	.align	16
	.zero		1024


//--------------------- .nv.shared.reserved.0     --------------------------
	.section	.nv.shared.reserved.0,"aw",@nobits
	.weak		__nv_reservedSMEM_offset_0_alias
	.size		__nv_reservedSMEM_offset_0_alias, 0, 0
	.other		__nv_reservedSMEM_offset_0_alias,@"STO_CUDA_RESERVED_SHARED STV_DEFAULT"
__nv_reservedSMEM_offset_0_alias:
	.zero		0


//--------------------- .nv.global                --------------------------
	.section	.nv.global,"aw",@nobits
.nv.global:
	.type		_ZN40_INTERNAL_3c0ea83a_4_k_cu_f7576e77_283244cute1_E,@object
	.size		_ZN40_INTERNAL_3c0ea83a_4_k_cu_f7576e77_283244cute1_E,(_ZN40_INTERNAL_3c0ea83a_4_k_cu_f7576e77_283244cuda3std3__45__cpo6cbeginE - _ZN40_INTERNAL_3c0ea83a_4_k_cu_f7576e77_283244cute1_E)
_ZN40_INTERNAL_3c0ea83a_4_k_cu_f7576e77_283244cute1_E:
	.zero		1
	.type		_ZN40_INTERNAL_3c0ea83a_4_k_cu_f7576e77_283244cuda3std3__45__cpo6cbeginE,@object
	.size		_ZN40_INTERNAL_3c0ea83a_4_k_cu_f7576e77_283244cuda3std3__45__cpo6cbeginE,(_ZN40_INTERNAL_3c0ea83a_4_k_cu_f7576e77_283244cuda3std3__48in_placeE - _ZN40_INTERNAL_3c0ea83a_4_k_cu_f7576e77_283244cuda3std3__45__cpo6cbeginE)
_ZN40_INTERNAL_3c0ea83a_4_k_cu_f7576e77_283244cuda3std3__45__cpo6cbeginE:
	.zero		1
	.type		_ZN40_INTERNAL_3c0ea83a_4_k_cu_f7576e77_283244cuda3std3__48in_placeE,@object
	.size		_ZN40_INTERNAL_3c0ea83a_4_k_cu_f7576e77_283244cuda3std3__48in_placeE,(_ZN40_INTERNAL_3c0ea83a_4_k_cu_f7576e77_283244cuda3std6ranges3__45__cpo9iter_moveE - _ZN40_INTERNAL_3c0ea83a_4_k_cu_f7576e77_283244cuda3std3__48in_placeE)
_ZN40_INTERNAL_3c0ea83a_4_k_cu_f7576e77_283244cuda3std3__48in_placeE:
	.zero		1
	.type		_ZN40_INTERNAL_3c0ea83a_4_k_cu_f7576e77_283244cuda3std6ranges3__45__cpo9iter_moveE,@object
	.size		_ZN40_INTERNAL_3c0ea83a_4_k_cu_f7576e77_283244cuda3std6ranges3__45__cpo9iter_moveE,(_ZN40_INTERNAL_3c0ea83a_4_k_cu_f7576e77_283244cuda3std3__45__cpo5beginE - _ZN40_INTERNAL_3c0ea83a_4_k_cu_f7576e77_283244cuda3std6ranges3__45__cpo9iter_moveE)
_ZN40_INTERNAL_3c0ea83a_4_k_cu_f7576e77_283244cuda3std6ranges3__45__cpo9iter_moveE:
	.zero		1
	.type		_ZN40_INTERNAL_3c0ea83a_4_k_cu_f7576e77_283244cuda3std3__45__cpo5beginE,@object
	.size		_ZN40_INTERNAL_3c0ea83a_4_k_cu_f7576e77_283244cuda3std3__45__cpo5beginE,(_ZN40_INTERNAL_3c0ea83a_4_k_cu_f7576e77_283244cuda3std3__442_GLOBAL__N__3c0ea83a_4_k_cu_f7576e77_283246ignoreE - _ZN40_INTERNAL_3c0ea83a_4_k_cu_f7576e77_283244cuda3std3__45__cpo5beginE)
_ZN40_INTERNAL_3c0ea83a_4_k_cu_f7576e77_283244cuda3std3__45__cpo5beginE:
	.zero		1
	.type		_ZN40_INTERNAL_3c0ea83a_4_k_cu_f7576e77_283244cuda3std3__442_GLOBAL__N__3c0ea83a_4_k_cu_f7576e77_283246ignoreE,@object
	.size		_ZN40_INTERNAL_3c0ea83a_4_k_cu_f7576e77_283244cuda3std3__442_GLOBAL__N__3c0ea83a_4_k_cu_f7576e77_283246ignoreE,(_ZN40_INTERNAL_3c0ea83a_4_k_cu_f7576e77_283244cute7productE - _ZN40_INTERNAL_3c0ea83a_4_k_cu_f7576e77_283244cuda3std3__442_GLOBAL__N__3c0ea83a_4_k_cu_f7576e77_283246ignoreE)
_ZN40_INTERNAL_3c0ea83a_4_k_cu_f7576e77_283244cuda3std3__442_GLOBAL__N__3c0ea83a_4_k_cu_f7576e77_283246ignoreE:
	.zero		1
	.type		_ZN40_INTERNAL_3c0ea83a_4_k_cu_f7576e77_283244cute7productE,@object
	.size		_ZN40_INTERNAL_3c0ea83a_4_k_cu_f7576e77_283244cute7productE,(_ZN40_INTERNAL_3c0ea83a_4_k_cu_f7576e77_283244cuda3std3__45__cpo3endE - _ZN40_INTERNAL_3c0ea83a_4_k_cu_f7576e77_283244cute7productE)
_ZN40_INTERNAL_3c0ea83a_4_k_cu_f7576e77_283244cute7productE:
	.zero		1
	.type		_ZN40_INTERNAL_3c0ea83a_4_k_cu_f7576e77_283244cuda3std3__45__cpo3endE,@object
	.size		_ZN40_INTERNAL_3c0ea83a_4_k_cu_f7576e77_283244cuda3std3__45__cpo3endE,(_ZN40_INTERNAL_3c0ea83a_4_k_cu_f7576e77_283244cuda3std3__419piecewise_constructE - _ZN40_INTERNAL_3c0ea83a_4_k_cu_f7576e77_283244cuda3std3__45__cpo3endE)
_ZN40_INTERNAL_3c0ea83a_4_k_cu_f7576e77_283244cuda3std3__45__cpo3endE:
	.zero		1
	.type		_ZN40_INTERNAL_3c0ea83a_4_k_cu_f7576e77_283244cuda3std3__419piecewise_constructE,@object
	.size		_ZN40_INTERNAL_3c0ea83a_4_k_cu_f7576e77_283244cuda3std3__419piecewise_constructE,(_ZN40_INTERNAL_3c0ea83a_4_k_cu_f7576e77_283244cuda3std3__45__cpo4cendE - _ZN40_INTERNAL_3c0ea83a_4_k_cu_f7576e77_283244cuda3std3__419piecewise_constructE)
_ZN40_INTERNAL_3c0ea83a_4_k_cu_f7576e77_283244cuda3std3__419piecewise_constructE:
	.zero		1
	.type		_ZN40_INTERNAL_3c0ea83a_4_k_cu_f7576e77_283244cuda3std3__45__cpo4cendE,@object
	.size		_ZN40_INTERNAL_3c0ea83a_4_k_cu_f7576e77_283244cuda3std3__45__cpo4cendE,(_ZN40_INTERNAL_3c0ea83a_4_k_cu_f7576e77_283244cuda3std6ranges3__45__cpo4swapE - _ZN40_INTERNAL_3c0ea83a_4_k_cu_f7576e77_283244cuda3std3__45__cpo4cendE)
_ZN40_INTERNAL_3c0ea83a_4_k_cu_f7576e77_283244cuda3std3__45__cpo4cendE:
	.zero		1
	.type		_ZN40_INTERNAL_3c0ea83a_4_k_cu_f7576e77_283244cuda3std6ranges3__45__cpo4swapE,@object
	.size		_ZN40_INTERNAL_3c0ea83a_4_k_cu_f7576e77_283244cuda3std6ranges3__45__cpo4swapE,(.L_8 - _ZN40_INTERNAL_3c0ea83a_4_k_cu_f7576e77_283244cuda3std6ranges3__45__cpo4swapE)
_ZN40_INTERNAL_3c0ea83a_4_k_cu_f7576e77_283244cuda3std6ranges3__45__cpo4swapE:
	.zero		1
.L_8:


//--------------------- .nv.constant0._ZN7cutlass13device_kernelINS_4gemm6kernel13GemmUniversalIN4cute5tupleIJiiiiEEENS1_10collective13CollectiveMmaINS1_34MainloopSm90TmaGmmaWarpSpecializedILi4ENS5_IJNS4_1CILi1EEENSA_ILi2EEESB_EEENS1_32KernelTmaWarpSpecializedPingpongEEENS5_IJNSA_ILi64EEENSA_ILi128EEESG_EEENS_10tfloat32_tENS5_IJlSB_lEEESJ_SK_NS4_8TiledMMAINS4_8MMA_AtomIJNS4_4SM904GMMA30MMA_64x128x8_F32TF32TF32_SS_TNILNSO_7ScaleInE1ELSQ_1EEEEEENS4_6LayoutINS5_IJSB_SB_SB_EEENS5_IJNSA_ILi0EEESV_SV_EEEEENS5_IJNS4_10UnderscoreESY_SY_EEEEENS4_23SM90_TMA_LOAD_MULTICASTENS4_14ComposedLayoutINS4_7SwizzleILi3ELi4ELi3EEENS4_18smem_ptr_flag_bitsILi32EEENST_INS5_IJNSA_ILi8EEENSA_ILi32EEEEEENS5_IJS18_SB_EEEEEEEvNS4_8identityENS4_13SM90_TMA_LOADES1C_vS1D_EENS_8epilogue10collective6detail29Sm90TmaWarpSpecializedAdapterINS1H_15DefaultEpilogueISJ_SK_SK_NS1G_6thread17LinearCombinationISJ_Li1EffLNS1L_9ScaleType4KindE0ELNS_15FloatRoundStyleE2ESJ_EENS1_15EpilogueDefaultEEEEEvvEEEEvNT_6ParamsE --------------------------
	.section	.nv.constant0._ZN7cutlass13device_kernelINS_4gemm6kernel13GemmUniversalIN4cute5tupleIJiiiiEEENS1_10collective13CollectiveMmaINS1_34MainloopSm90TmaGmmaWarpSpecializedILi4ENS5_IJNS4_1CILi1EEENSA_ILi2EEESB_EEENS1_32KernelTmaWarpSpecializedPingpongEEENS5_IJNSA_ILi64EEENSA_ILi128EEESG_EEENS_10tfloat32_tENS5_IJlSB_lEEESJ_SK_NS4_8TiledMMAINS4_8MMA_AtomIJNS4_4SM904GMMA30MMA_64x128x8_F32TF32TF32_SS_TNILNSO_7ScaleInE1ELSQ_1EEEEEENS4_6LayoutINS5_IJSB_SB_SB_EEENS5_IJNSA_ILi0EEESV_SV_EEEEENS5_IJNS4_10UnderscoreESY_SY_EEEEENS4_23SM90_TMA_LOAD_MULTICASTENS4_14ComposedLayoutINS4_7SwizzleILi3ELi4ELi3EEENS4_18smem_ptr_flag_bitsILi32EEENST_INS5_IJNSA_ILi8EEENSA_ILi32EEEEEENS5_IJS18_SB_EEEEEEEvNS4_8identityENS4_13SM90_TMA_LOADES1C_vS1D_EENS_8epilogue10collective6detail29Sm90TmaWarpSpecializedAdapterINS1H_15DefaultEpilogueISJ_SK_SK_NS1G_6thread17LinearCombinationISJ_Li1EffLNS1L_9ScaleType4KindE0ELNS_15FloatRoundStyleE2ESJ_EENS1_15EpilogueDefaultEEEEEvvEEEEvNT_6ParamsE,"a",@progbits
	.sectionflags	@""
	.align	4
.nv.constant0._ZN7cutlass13device_kernelINS_4gemm6kernel13GemmUniversalIN4cute5tupleIJiiiiEEENS1_10collective13CollectiveMmaINS1_34MainloopSm90TmaGmmaWarpSpecializedILi4ENS5_IJNS4_1CILi1EEENSA_ILi2EEESB_EEENS1_32KernelTmaWarpSpecializedPingpongEEENS5_IJNSA_ILi64EEENSA_ILi128EEESG_EEENS_10tfloat32_tENS5_IJlSB_lEEESJ_SK_NS4_8TiledMMAINS4_8MMA_AtomIJNS4_4SM904GMMA30MMA_64x128x8_F32TF32TF32_SS_TNILNSO_7ScaleInE1ELSQ_1EEEEEENS4_6LayoutINS5_IJSB_SB_SB_EEENS5_IJNSA_ILi0EEESV_SV_EEEEENS5_IJNS4_10UnderscoreESY_SY_EEEEENS4_23SM90_TMA_LOAD_MULTICASTENS4_14ComposedLayoutINS4_7SwizzleILi3ELi4ELi3EEENS4_18smem_ptr_flag_bitsILi32EEENST_INS5_IJNSA_ILi8EEENSA_ILi32EEEEEENS5_IJS18_SB_EEEEEEEvNS4_8identityENS4_13SM90_TMA_LOADES1C_vS1D_EENS_8epilogue10collective6detail29Sm90TmaWarpSpecializedAdapterINS1H_15DefaultEpilogueISJ_SK_SK_NS1G_6thread17LinearCombinationISJ_Li1EffLNS1L_9ScaleType4KindE0ELNS_15FloatRoundStyleE2ESJ_EENS1_15EpilogueDefaultEEEEEvvEEEEvNT_6ParamsE:
	.zero		1664


//--------------------- SYMBOLS --------------------------

	.type		.nv.reservedSmem.offset0,@object
	.size		.nv.reservedSmem.offset0,0x4
	.type		__assertfail,@function
